# CuTe-DSL kernel — source=cudnn_frontend_dsl family=grouped_gemm_swiglu
# config = {"ab_dtype": "Float4E2M1FN", "sf_vec": 32, "d_dtype": "BFloat16", "vector_f32": false, "mma_mn": [128, 128], "cluster_mn": [2, 1]}


// ===== COMPILED SASS (sm_100a) =====

	.target	sm_100a

	.elftype	@"ET_EXEC"


//--------------------- .note.nv.tkinfo           --------------------------
	.section	.note.nv.tkinfo,"",@"SHT_NOTE"
	.sectionflags	@"SHF_NOTE_NV_TKINFO"
	.tkinfo
        /*0018*/ 	.word	0x00000081
        /*0030*/ 	.string	""
        /*0030*/ 	.string	"ptxas"
        /*0030*/ 	.string	"Cuda compilation tools, release 12.9, V12.9.83"
        /*0030*/ 	.string	"Build system must define TOOLS_VERSION_EXTENDED"
        /*0030*/ 	.string	"-O 3 -arch sm_100a "



//--------------------- .note.nv.cuver            --------------------------
	.section	.note.nv.cuver,"",@"SHT_NOTE"
	.sectionflags	@"SHF_NOTE_NV_CUVER"
        /*0018*/ 	.short	0x0001
        /*001a*/ 	.short	0x0064
        /*001c*/ 	.short	0x0001
        /*001e*/ 	.short	0x0000
        /*0020*/ 	.short	0x0001
        /*0022*/ 	.short	0x0000


//--------------------- .nv.info                  --------------------------
	.section	.nv.info,"",@"SHT_CUDA_INFO"
	.align	4


	//----- nvinfo : EIATTR_REGCOUNT
	.align		4
        /*0000*/ 	.byte	0x04, 0x2f
        /*0002*/ 	.short	(.L_4 - .L_3)
	.align		4
.L_3:
        /*0004*/ 	.word	index@(kernel_cutlass_kernel_cudnngrouped_gemmgrouped_gemm_swiglugrouped_gemm_swiglu_quantBlockScaledContiguousGroupedGemmKernel_object_at__TiledMMA_ThrLayoutVMNK11110000_PermutationMNK____MMAAt_0)
        /*0008*/ 	.word	0x00000087


	//----- nvinfo : EIATTR_FRAME_SIZE
	.align		4
.L_4:
        /*000c*/ 	.byte	0x04, 0x11
        /*000e*/ 	.short	(.L_6 - .L_5)
	.align		4
.L_5:
        /*0010*/ 	.word	index@($__internal_2_$__cuda_sm10x_tcgen05_guardrail_trap_unallocated_columns_being_dealloced)
        /*0014*/ 	.word	0x00000000


	//----- nvinfo : EIATTR_FRAME_SIZE
	.align		4
.L_6:
        /*0018*/ 	.byte	0x04, 0x11
        /*001a*/ 	.short	(.L_8 - .L_7)
	.align		4
.L_7:
        /*001c*/ 	.word	index@($__internal_1_$__cuda_sm10x_tcgen05_guardrail_trap_phase_invalid_during_alloc)
        /*0020*/ 	.word	0x00000000


	//----- nvinfo : EIATTR_FRAME_SIZE
	.align		4
.L_8:
        /*0024*/ 	.byte	0x04, 0x11
        /*0026*/ 	.short	(.L_10 - .L_9)
	.align		4
.L_9:
        /*0028*/ 	.word	index@($__internal_0_$__cuda_sm10x_tcgen05_guardrail_trap_col_being_dealloced_not_returned_by_alloc)
        /*002c*/ 	.word	0x00000000


	//----- nvinfo : EIATTR_FRAME_SIZE
	.align		4
.L_10:
        /*0030*/ 	.byte	0x04, 0x11
        /*0032*/ 	.short	(.L_12 - .L_11)
	.align		4
.L_11:
        /*0034*/ 	.word	index@(kernel_cutlass_kernel_cudnngrouped_gemmgrouped_gemm_swiglugrouped_gemm_swiglu_quantBlockScaledContiguousGroupedGemmKernel_object_at__TiledMMA_ThrLayoutVMNK11110000_PermutationMNK____MMAAt_0)
        /*0038*/ 	.word	0x00000000


	//----- nvinfo : EIATTR_MIN_STACK_SIZE
	.align		4
.L_12:
        /*003c*/ 	.byte	0x04, 0x12
        /*003e*/ 	.short	(.L_14 - .L_13)
	.align		4
.L_13:
        /*0040*/ 	.word	index@(kernel_cutlass_kernel_cudnngrouped_gemmgrouped_gemm_swiglugrouped_gemm_swiglu_quantBlockScaledContiguousGroupedGemmKernel_object_at__TiledMMA_ThrLayoutVMNK11110000_PermutationMNK____MMAAt_0)
        /*0044*/ 	.word	0x00000000
.L_14:


//--------------------- .nv.info.kernel_cutlass_kernel_cudnngrouped_gemmgrouped_gemm_swiglugrouped_gemm_swiglu_quantBlockScaledContiguousGroupedGemmKernel_object_at__TiledMMA_ThrLayoutVMNK11110000_PermutationMNK____MMAAt_0 --------------------------
	.section	.nv.info.kernel_cutlass_kernel_cudnngrouped_gemmgrouped_gemm_swiglugrouped_gemm_swiglu_quantBlockScaledContiguousGroupedGemmKernel_object_at__TiledMMA_ThrLayoutVMNK11110000_PermutationMNK____MMAAt_0,"",@"SHT_CUDA_INFO"
	.sectionflags	@""
	.align	4


	//----- nvinfo : EIATTR_CUDA_API_VERSION
	.align		4
        /*0000*/ 	.byte	0x04, 0x37
        /*0002*/ 	.short	(.L_16 - .L_15)
.L_15:
        /*0004*/ 	.word	0x00000081


	//----- nvinfo : EIATTR_KPARAM_INFO
	.align		4
.L_16:
        /*0008*/ 	.byte	0x04, 0x17
        /*000a*/ 	.short	(.L_18 - .L_17)
.L_17:
        /*000c*/ 	.word	0x00000000
        /*0010*/ 	.short	0x000f
        /*0012*/ 	.short	0x03f8
        /*0014*/ 	.byte	0x00, 0xf0, 0x31, 0x00


	//----- nvinfo : EIATTR_KPARAM_INFO
	.align		4
.L_18:
        /*0018*/ 	.byte	0x04, 0x17
        /*001a*/ 	.short	(.L_20 - .L_19)
.L_19:
        /*001c*/ 	.word	0x00000000
        /*0020*/ 	.short	0x000e
        /*0022*/ 	.short	0x03ec
        /*0024*/ 	.byte	0x00, 0xf0, 0x31, 0x00


	//----- nvinfo : EIATTR_KPARAM_INFO
	.align		4
.L_20:
        /*0028*/ 	.byte	0x04, 0x17
        /*002a*/ 	.short	(.L_22 - .L_21)
.L_21:
        /*002c*/ 	.word	0x00000000
        /*0030*/ 	.short	0x000d
        /*0032*/ 	.short	0x03e0
        /*0034*/ 	.byte	0x00, 0xf0, 0x31, 0x00


	//----- nvinfo : EIATTR_KPARAM_INFO
	.align		4
.L_22:
        /*0038*/ 	.byte	0x04, 0x17
        /*003a*/ 	.short	(.L_24 - .L_23)
.L_23:
        /*003c*/ 	.word	0x00000000
        /*0040*/ 	.short	0x000c
        /*0042*/ 	.short	0x03d8
        /*0044*/ 	.byte	0x00, 0xf0, 0x21, 0x00


	//----- nvinfo : EIATTR_KPARAM_INFO
	.align		4
.L_24:
        /*0048*/ 	.byte	0x04, 0x17
        /*004a*/ 	.short	(.L_26 - .L_25)
.L_25:
        /*004c*/ 	.word	0x00000000
        /*0050*/ 	.short	0x000b
        /*0052*/ 	.short	0x03d0
        /*0054*/ 	.byte	0x00, 0xf0, 0x21, 0x00


	//----- nvinfo : EIATTR_KPARAM_INFO
	.align		4
.L_26:
        /*0058*/ 	.byte	0x04, 0x17
        /*005a*/ 	.short	(.L_28 - .L_27)
.L_27:
        /*005c*/ 	.word	0x00000000
        /*0060*/ 	.short	0x000a
        /*0062*/ 	.short	0x03c8
        /*0064*/ 	.byte	0x00, 0xf0, 0x21, 0x00


	//----- nvinfo : EIATTR_KPARAM_INFO
	.align		4
.L_28:
        /*0068*/ 	.byte	0x04, 0x17
        /*006a*/ 	.short	(.L_30 - .L_29)
.L_29:
        /*006c*/ 	.word	0x00000000
        /*0070*/ 	.short	0x0009
        /*0072*/ 	.short	0x03c0
        /*0074*/ 	.byte	0x00, 0xf0, 0x21, 0x00


	//----- nvinfo : EIATTR_KPARAM_INFO
	.align		4
.L_30:
        /*0078*/ 	.byte	0x04, 0x17
        /*007a*/ 	.short	(.L_32 - .L_31)
.L_31:
        /*007c*/ 	.word	0x00000000
        /*0080*/ 	.short	0x0008
        /*0082*/ 	.short	0x0340
        /*0084*/ 	.byte	0x00, 0xf0, 0x01, 0x02


	//----- nvinfo : EIATTR_KPARAM_INFO
	.align		4
.L_32:
        /*0088*/ 	.byte	0x04, 0x17
        /*008a*/ 	.short	(.L_34 - .L_33)
.L_33:
        /*008c*/ 	.word	0x00000000
        /*0090*/ 	.short	0x0007
        /*0092*/ 	.short	0x02c0
        /*0094*/ 	.byte	0x00, 0xf0, 0x01, 0x02


	//----- nvinfo : EIATTR_KPARAM_INFO
	.align		4
.L_34:
        /*0098*/ 	.byte	0x04, 0x17
        /*009a*/ 	.short	(.L_36 - .L_35)
.L_35:
        /*009c*/ 	.word	0x00000000
        /*00a0*/ 	.short	0x0006
        /*00a2*/ 	.short	0x0240
        /*00a4*/ 	.byte	0x00, 0xf0, 0x01, 0x02


	//----- nvinfo : EIATTR_KPARAM_INFO
	.align		4
.L_36:
        /*00a8*/ 	.byte	0x04, 0x17
        /*00aa*/ 	.short	(.L_38 - .L_37)
.L_37:
        /*00ac*/ 	.word	0x00000000
        /*00b0*/ 	.short	0x0005
        /*00b2*/ 	.short	0x01c0
        /*00b4*/ 	.byte	0x00, 0xf0, 0x01, 0x02


	//----- nvinfo : EIATTR_KPARAM_INFO
	.align		4
.L_38:
        /*00b8*/ 	.byte	0x04, 0x17
        /*00ba*/ 	.short	(.L_40 - .L_39)
.L_39:
        /*00bc*/ 	.word	0x00000000
        /*00c0*/ 	.short	0x0004
        /*00c2*/ 	.short	0x0140
        /*00c4*/ 	.byte	0x00, 0xf0, 0x01, 0x02


	//----- nvinfo : EIATTR_KPARAM_INFO
	.align		4
.L_40:
        /*00c8*/ 	.byte	0x04, 0x17
        /*00ca*/ 	.short	(.L_42 - .L_41)
.L_41:
        /*00cc*/ 	.word	0x00000000
        /*00d0*/ 	.short	0x0003
        /*00d2*/ 	.short	0x00c0
        /*00d4*/ 	.byte	0x00, 0xf0, 0x01, 0x02


	//----- nvinfo : EIATTR_KPARAM_INFO
	.align		4
.L_42:
        /*00d8*/ 	.byte	0x04, 0x17
        /*00da*/ 	.short	(.L_44 - .L_43)
.L_43:
        /*00dc*/ 	.word	0x00000000
        /*00e0*/ 	.short	0x0002
        /*00e2*/ 	.short	0x0040
        /*00e4*/ 	.byte	0x00, 0xf0, 0x01, 0x02


	//----- nvinfo : EIATTR_KPARAM_INFO
	.align		4
.L_44:
        /*00e8*/ 	.byte	0x04, 0x17
        /*00ea*/ 	.short	(.L_46 - .L_45)
.L_45:
        /*00ec*/ 	.word	0x00000000
        /*00f0*/ 	.short	0x0001
        /*00f2*/ 	.short	0x000c
        /*00f4*/ 	.byte	0x00, 0xf0, 0x31, 0x00


	//----- nvinfo : EIATTR_KPARAM_INFO
	.align		4
.L_46:
        /*00f8*/ 	.byte	0x04, 0x17
        /*00fa*/ 	.short	(.L_48 - .L_47)
.L_47:
        /*00fc*/ 	.word	0x00000000
        /*0100*/ 	.short	0x0000
        /*0102*/ 	.short	0x0000
        /*0104*/ 	.byte	0x00, 0xf0, 0x31, 0x00


	//----- nvinfo : EIATTR_AT_ENTRY_FRAGMENTS
	.align		4
.L_48:
        /*0108*/ 	.byte	0x04, 0x4f
        /*010a*/ 	.short	(.L_50 - .L_49)


	//   ....[0]....
.L_49:
        /*010c*/ 	.word	0x00000004


	//----- nvinfo : EIATTR_RESERVED_SMEM_USED
	.align		4
.L_50:
        /*0110*/ 	.byte	0x01, 0x41
	.zero		2


	//----- nvinfo : EIATTR_SPARSE_MMA_MASK
	.align		4
        /*0114*/ 	.byte	0x03, 0x50
        /*0116*/ 	.short	0x0000


	//----- nvinfo : EIATTR_TCGEN05_1CTA_USED
	.align		4
        /*0118*/ 	.byte	0x01, 0x51
	.zero		2


	//----- nvinfo : EIATTR_MAXREG_COUNT
	.align		4
        /*011c*/ 	.byte	0x03, 0x1b
        /*011e*/ 	.short	0x00ff


	//----- nvinfo : EIATTR_NUM_BARRIERS
	.align		4
        /*0120*/ 	.byte	0x02, 0x4c
        /*0122*/ 	.byte	0x05
	.zero		1


	//----- nvinfo : EIATTR_INT_WARP_WIDE_INSTR_OFFSETS
	.align		4
        /*0124*/ 	.byte	0x04, 0x31
        /*0126*/ 	.short	(.L_52 - .L_51)


	//   ....[0]....
.L_51:
        /*0128*/ 	.word	0x00004f70


	//   ....[1]....
        /*012c*/ 	.word	0x00004fb0


	//----- nvinfo : EIATTR_COOP_GROUP_MASK_REGIDS
	.align		4
.L_52:
        /*0130*/ 	.byte	0x04, 0x29
        /*0132*/ 	.short	(.L_54 - .L_53)


	//   ....[0]....
.L_53:
        /*0134*/ 	.word	0xffffffff


	//   ....[1]....
        /*0138*/ 	.word	0xffffffff


	//   ....[2]....
        /*013c*/ 	.word	0xffffffff


	//   ....[3]....
        /*0140*/ 	.word	0xffffffff


	//   ....[4]....
        /*0144*/ 	.word	0xffffffff


	//   ....[5]....
        /*0148*/ 	.word	0xffffffff


	//   ....[6]....
        /*014c*/ 	.word	0xffffffff


	//   ....[7]....
        /*0150*/ 	.word	0xffffffff


	//   ....[8]....
        /*0154*/ 	.word	0xffffffff


	//   ....[9]....
        /*0158*/ 	.word	0xffffffff


	//   ....[10]....
        /*015c*/ 	.word	0xffffffff


	//   ....[11]....
        /*0160*/ 	.word	0xffffffff


	//----- nvinfo : EIATTR_COOP_GROUP_INSTR_OFFSETS
	.align		4
.L_54:
        /*0164*/ 	.byte	0x04, 0x28
        /*0166*/ 	.short	(.L_56 - .L_55)


	//   ....[0]....
.L_55:
        /*0168*/ 	.word	0x00000140


	//   ....[1]....
        /*016c*/ 	.word	0x000004a0


	//   ....[2]....
        /*0170*/ 	.word	0x00000650


	//   ....[3]....
        /*0174*/ 	.word	0x00000810


	//   ....[4]....
        /*0178*/ 	.word	0x00000bc0


	//   ....[5]....
        /*017c*/ 	.word	0x00000e20


	//   ....[6]....
        /*0180*/ 	.word	0x00000e80


	//   ....[7]....
        /*0184*/ 	.word	0x000027b0


	//   ....[8]....
        /*0188*/ 	.word	0x00002a70


	//   ....[9]....
        /*018c*/ 	.word	0x00004b60


	//   ....[10]....
        /*0190*/ 	.word	0x00004e10


	//   ....[11]....
        /*0194*/ 	.word	0x00005060


	//----- nvinfo : EIATTR_VRC_CTA_INIT_COUNT
	.align		4
.L_56:
        /*0198*/ 	.byte	0x02, 0x4a
        /*019a*/ 	.byte	0x80
	.zero		1


	//----- nvinfo : EIATTR_MBARRIER_INSTR_OFFSETS
	.align		4
        /*019c*/ 	.byte	0x04, 0x39
        /*019e*/ 	.short	(.L_58 - .L_57)


	//   ....[0]....
.L_57:
        /*01a0*/ 	.word	0x000003b0
        /*01a4*/ 	.word	0x000000ff
        /*01a8*/ 	.word	0x00000000
        /*01ac*/ 	.short	0x0100
        /*01ae*/ 	.byte	0x05
	.zero		1


	//   ....[1]....
        /*01b0*/ 	.word	0x000003c0
        /*01b4*/ 	.word	0x000000ff
        /*01b8*/ 	.word	0x00000008
        /*01bc*/ 	.short	0x0100
        /*01be*/ 	.byte	0x05
	.zero		1


	//   ....[2]....
        /*01c0*/ 	.word	0x000003d0
        /*01c4*/ 	.word	0x000000ff
        /*01c8*/ 	.word	0x00000010
        /*01cc*/ 	.short	0x0100
        /*01ce*/ 	.byte	0x05
	.zero		1


	//   ....[3]....
        /*01d0*/ 	.word	0x000003e0
        /*01d4*/ 	.word	0x000000ff
        /*01d8*/ 	.word	0x00000018
        /*01dc*/ 	.short	0x0100
        /*01de*/ 	.byte	0x05
	.zero		1


	//   ....[4]....
        /*01e0*/ 	.word	0x000003f0
        /*01e4*/ 	.word	0x000000ff
        /*01e8*/ 	.word	0x00000020
        /*01ec*/ 	.short	0x0100
        /*01ee*/ 	.byte	0x05
	.zero		1


	//   ....[5]....
        /*01f0*/ 	.word	0x00000400
        /*01f4*/ 	.word	0x000000ff
        /*01f8*/ 	.word	0x00000028
        /*01fc*/ 	.short	0x0100
        /*01fe*/ 	.byte	0x05
	.zero		1


	//   ....[6]....
        /*0200*/ 	.word	0x00000410
        /*0204*/ 	.word	0x000000ff
        /*0208*/ 	.word	0x00000030
        /*020c*/ 	.short	0x0100
        /*020e*/ 	.byte	0x05
	.zero		1


	//   ....[7]....
        /*0210*/ 	.word	0x00000420
        /*0214*/ 	.word	0x000000ff
        /*0218*/ 	.word	0x00000038
        /*021c*/ 	.short	0x0100
        /*021e*/ 	.byte	0x05
	.zero		1


	//   ....[8]....
        /*0220*/ 	.word	0x00000430
        /*0224*/ 	.word	0x000000ff
        /*0228*/ 	.word	0x00000040
        /*022c*/ 	.short	0x0100
        /*022e*/ 	.byte	0x05
	.zero		1


	//   ....[9]....
        /*0230*/ 	.word	0x00000440
        /*0234*/ 	.word	0x000000ff
        /*0238*/ 	.word	0x00000048
        /*023c*/ 	.short	0x0100
        /*023e*/ 	.byte	0x05
	.zero		1


	//   ....[10]....
        /*0240*/ 	.word	0x000005c0
        /*0244*/ 	.word	0x000000ff
        /*0248*/ 	.word	0x00000050
        /*024c*/ 	.short	0x0100
        /*024e*/ 	.byte	0x06
	.zero		1


	//   ....[11]....
        /*0250*/ 	.word	0x000005d0
        /*0254*/ 	.word	0x000000ff
        /*0258*/ 	.word	0x00000058
        /*025c*/ 	.short	0x0100
        /*025e*/ 	.byte	0x06
	.zero		1


	//   ....[12]....
        /*0260*/ 	.word	0x000005e0
        /*0264*/ 	.word	0x000000ff
        /*0268*/ 	.word	0x00000060
        /*026c*/ 	.short	0x0100
        /*026e*/ 	.byte	0x06
	.zero		1


	//   ....[13]....
        /*0270*/ 	.word	0x000005f0
        /*0274*/ 	.word	0x000000ff
        /*0278*/ 	.word	0x00000068
        /*027c*/ 	.short	0x0100
        /*027e*/ 	.byte	0x06
	.zero		1


	//   ....[14]....
        /*0280*/ 	.word	0x00000770
        /*0284*/ 	.word	0x000000ff
        /*0288*/ 	.word	0x00000070
        /*028c*/ 	.short	0x0100
        /*028e*/ 	.byte	0x06
	.zero		1


	//   ....[15]....
        /*0290*/ 	.word	0x00000780
        /*0294*/ 	.word	0x000000ff
        /*0298*/ 	.word	0x00000078
        /*029c*/ 	.short	0x0100
        /*029e*/ 	.byte	0x06
	.zero		1


	//   ....[16]....
        /*02a0*/ 	.word	0x00000790
        /*02a4*/ 	.word	0x000000ff
        /*02a8*/ 	.word	0x00000080
        /*02ac*/ 	.short	0x0100
        /*02ae*/ 	.byte	0x06
	.zero		1


	//   ....[17]....
        /*02b0*/ 	.word	0x000007a0
        /*02b4*/ 	.word	0x000000ff
        /*02b8*/ 	.word	0x00000088
        /*02bc*/ 	.short	0x0100
        /*02be*/ 	.byte	0x06
	.zero		1


	//   ....[18]....
        /*02c0*/ 	.word	0x00000ee0
        /*02c4*/ 	.word	0x0000000e
        /*02c8*/ 	.word	0x00000080
        /*02cc*/ 	.short	0x010a
        /*02ce*/ 	.byte	0xff
	.zero		1


	//   ....[19]....
        /*02d0*/ 	.word	0x00000fc0
        /*02d4*/ 	.word	0x0000000e
        /*02d8*/ 	.word	0x00000070
        /*02dc*/ 	.short	0x0101
        /*02de*/ 	.byte	0xff
	.zero		1


	//   ....[20]....
        /*02e0*/ 	.word	0x000011f0
        /*02e4*/ 	.word	0x00000002
        /*02e8*/ 	.word	0x00000080
        /*02ec*/ 	.short	0x010a
        /*02ee*/ 	.byte	0xff
	.zero		1


	//   ....[21]....
        /*02f0*/ 	.word	0x00001310
        /*02f4*/ 	.word	0x00000002
        /*02f8*/ 	.word	0x00000070
        /*02fc*/ 	.short	0x0101
        /*02fe*/ 	.byte	0xff
	.zero		1


	//   ....[22]....
        /*0300*/ 	.word	0x00001320
        /*0304*/ 	.word	0x00000003
        /*0308*/ 	.word	0x00000080
        /*030c*/ 	.short	0x010a
        /*030e*/ 	.byte	0xff
	.zero		1


	//   ....[23]....
        /*0310*/ 	.word	0x00001380
        /*0314*/ 	.word	0x000000ff
        /*0318*/ 	.word	0x00000070
        /*031c*/ 	.short	0x010a
        /*031e*/ 	.byte	0x20
	.zero		1


	//   ....[24]....
        /*0320*/ 	.word	0x00001400
        /*0324*/ 	.word	0x000000ff
        /*0328*/ 	.word	0x00000080
        /*032c*/ 	.short	0x0101
        /*032e*/ 	.byte	0x20
	.zero		1


	//   ....[25]....
        /*0330*/ 	.word	0x000015c0
        /*0334*/ 	.word	0x000000ff
        /*0338*/ 	.word	0x00000028
        /*033c*/ 	.short	0x010a
        /*033e*/ 	.byte	0x05
	.zero		1


	//   ....[26]....
        /*0340*/ 	.word	0x00001740
        /*0344*/ 	.word	0x000000ff
        /*0348*/ 	.word	0x00000028
        /*034c*/ 	.short	0x010a
        /*034e*/ 	.byte	0x05
	.zero		1


	//   ....[27]....
        /*0350*/ 	.word	0x00001890
        /*0354*/ 	.word	0x000000ff
        /*0358*/ 	.word	0x00000028
        /*035c*/ 	.short	0x010a
        /*035e*/ 	.byte	0x1f
	.zero		1


	//   ....[28]....
        /*0360*/ 	.word	0x000018d0
        /*0364*/ 	.word	0x00000003
        /*0368*/ 	.word	0x00000070
        /*036c*/ 	.short	0x010a
        /*036e*/ 	.byte	0xff
	.zero		1


	//   ....[29]....
        /*0370*/ 	.word	0x00001960
        /*0374*/ 	.word	0x00000003
        /*0378*/ 	.word	0x00000080
        /*037c*/ 	.short	0x0101
        /*037e*/ 	.byte	0xff
	.zero		1


	//   ....[30]....
        /*0380*/ 	.word	0x00001b10
        /*0384*/ 	.word	0x000000ff
        /*0388*/ 	.word	0x00000028
        /*038c*/ 	.short	0x010a
        /*038e*/ 	.byte	0x05
	.zero		1


	//   ....[31]....
        /*0390*/ 	.word	0x00001bd0
        /*0394*/ 	.word	0x000000ff
        /*0398*/ 	.word	0x00000070
        /*039c*/ 	.short	0x010a
        /*039e*/ 	.byte	0x0c
	.zero		1


	//   ....[32]....
        /*03a0*/ 	.word	0x00001c60
        /*03a4*/ 	.word	0x000000ff
        /*03a8*/ 	.word	0x00000080
        /*03ac*/ 	.short	0x0101
        /*03ae*/ 	.byte	0x0c
	.zero		1


	//   ....[33]....
        /*03b0*/ 	.word	0x000020d0
        /*03b4*/ 	.word	0x000000ff
        /*03b8*/ 	.word	0x00000000
        /*03bc*/ 	.short	0x010a
        /*03be*/ 	.byte	0x10
	.zero		1


	//   ....[34]....
        /*03c0*/ 	.word	0x000020e0
        /*03c4*/ 	.word	0x000000ff
        /*03c8*/ 	.word	0x00000060
        /*03cc*/ 	.short	0x010a
        /*03ce*/ 	.byte	0x12
	.zero		1


	//   ....[35]....
        /*03d0*/ 	.word	0x00002100
        /*03d4*/ 	.word	0x000000ff
        /*03d8*/ 	.word	0x00000060
        /*03dc*/ 	.short	0x010a
        /*03de*/ 	.byte	0x12
	.zero		1


	//   ....[36]....
        /*03e0*/ 	.word	0x00002350
        /*03e4*/ 	.word	0x000000ff
        /*03e8*/ 	.word	0x00000000
        /*03ec*/ 	.short	0x010a
        /*03ee*/ 	.byte	0x0d
	.zero		1


	//   ....[37]....
        /*03f0*/ 	.word	0x000024c0
        /*03f4*/ 	.word	0x000000ff
        /*03f8*/ 	.word	0x00000000
        /*03fc*/ 	.short	0x010a
        /*03fe*/ 	.byte	0x10
	.zero		1


	//   ....[38]....
        /*0400*/ 	.word	0x000025b0
        /*0404*/ 	.word	0x000000ff
        /*0408*/ 	.word	0x00000060
        /*040c*/ 	.short	0x010a
        /*040e*/ 	.byte	0x10
	.zero		1


	//   ....[39]....
        /*0410*/ 	.word	0x000025c0
        /*0414*/ 	.word	0x00000003
        /*0418*/ 	.word	0x00000070
        /*041c*/ 	.short	0x010a
        /*041e*/ 	.byte	0xff
	.zero		1


	//   ....[40]....
        /*0420*/ 	.word	0x00002670
        /*0424*/ 	.word	0x00000003
        /*0428*/ 	.word	0x00000080
        /*042c*/ 	.short	0x0101
        /*042e*/ 	.byte	0xff
	.zero		1


	//   ....[41]....
        /*0430*/ 	.word	0x00002740
        /*0434*/ 	.word	0x00000002
        /*0438*/ 	.word	0x00000060
        /*043c*/ 	.short	0x010a
        /*043e*/ 	.byte	0xff
	.zero		1


	//   ....[42]....
        /*0440*/ 	.word	0x00002ae0
        /*0444*/ 	.word	0x00000003
        /*0448*/ 	.word	0x00000070
        /*044c*/ 	.short	0x010a
        /*044e*/ 	.byte	0xff
	.zero		1


	//   ....[43]....
        /*0450*/ 	.word	0x00002b40
        /*0454*/ 	.word	0x00000003
        /*0458*/ 	.word	0x00000080
        /*045c*/ 	.short	0x0101
        /*045e*/ 	.byte	0xff
	.zero		1


	//   ....[44]....
        /*0460*/ 	.word	0x00002ca0
        /*0464*/ 	.word	0x00000034
        /*0468*/ 	.word	0x00000050
        /*046c*/ 	.short	0x010a
        /*046e*/ 	.byte	0xff
	.zero		1


	//   ....[45]....
        /*0470*/ 	.word	0x00004b00
        /*0474*/ 	.word	0x00000034
        /*0478*/ 	.word	0x00000060
        /*047c*/ 	.short	0x0101
        /*047e*/ 	.byte	0xff
	.zero		1


	//   ....[46]....
        /*0480*/ 	.word	0x00004b20
        /*0484*/ 	.word	0x00000005
        /*0488*/ 	.word	0x00000070
        /*048c*/ 	.short	0x010a
        /*048e*/ 	.byte	0xff
	.zero		1


	//   ....[47]....
        /*0490*/ 	.word	0x00004be0
        /*0494*/ 	.word	0x00000005
        /*0498*/ 	.word	0x00000080
        /*049c*/ 	.short	0x0101
        /*049e*/ 	.byte	0xff
	.zero		1


	//   ....[48]....
        /*04a0*/ 	.word	0x000050b0
        /*04a4*/ 	.word	0x0000000e
        /*04a8*/ 	.word	0x00000080
        /*04ac*/ 	.short	0x010a
        /*04ae*/ 	.byte	0xff
	.zero		1


	//   ....[49]....
        /*04b0*/ 	.word	0x00005110
        /*04b4*/ 	.word	0x00000002
        /*04b8*/ 	.word	0x00000080
        /*04bc*/ 	.short	0x010a
        /*04be*/ 	.byte	0xff
	.zero		1


	//   ....[50]....
        /*04c0*/ 	.word	0x00005170
        /*04c4*/ 	.word	0x00000003
        /*04c8*/ 	.word	0x00000080
        /*04cc*/ 	.short	0x010a
        /*04ce*/ 	.byte	0xff
	.zero		1


	//   ....[51]....
        /*04d0*/ 	.word	0x000051d0
        /*04d4*/ 	.word	0x00000000
        /*04d8*/ 	.word	0x00000070
        /*04dc*/ 	.short	0x010a
        /*04de*/ 	.byte	0xff
	.zero		1


	//   ....[52]....
        /*04e0*/ 	.word	0x00005250
        /*04e4*/ 	.word	0x00000003
        /*04e8*/ 	.word	0x00000028
        /*04ec*/ 	.short	0x010a
        /*04ee*/ 	.byte	0xff
	.zero		1


	//   ....[53]....
        /*04f0*/ 	.word	0x000052b0
        /*04f4*/ 	.word	0x00000003
        /*04f8*/ 	.word	0x00000070
        /*04fc*/ 	.short	0x010a
        /*04fe*/ 	.byte	0xff
	.zero		1


	//   ....[54]....
        /*0500*/ 	.word	0x00005330
        /*0504*/ 	.word	0x00000000
        /*0508*/ 	.word	0x00000028
        /*050c*/ 	.short	0x010a
        /*050e*/ 	.byte	0xff
	.zero		1


	//   ....[55]....
        /*0510*/ 	.word	0x00005390
        /*0514*/ 	.word	0x00000000
        /*0518*/ 	.word	0x00000070
        /*051c*/ 	.short	0x010a
        /*051e*/ 	.byte	0xff
	.zero		1


	//   ....[56]....
        /*0520*/ 	.word	0x00005410
        /*0524*/ 	.word	0x00000002
        /*0528*/ 	.word	0x00000060
        /*052c*/ 	.short	0x010a
        /*052e*/ 	.byte	0xff
	.zero		1


	//   ....[57]....
        /*0530*/ 	.word	0x00005490
        /*0534*/ 	.word	0x00000002
        /*0538*/ 	.word	0x00000000
        /*053c*/ 	.short	0x010a
        /*053e*/ 	.byte	0xff
	.zero		1


	//   ....[58]....
        /*0540*/ 	.word	0x00005500
        /*0544*/ 	.word	0x00000003
        /*0548*/ 	.word	0x00000070
        /*054c*/ 	.short	0x010a
        /*054e*/ 	.byte	0xff
	.zero		1


	//   ....[59]....
        /*0550*/ 	.word	0x00005560
        /*0554*/ 	.word	0x00000002
        /*0558*/ 	.word	0x00000060
        /*055c*/ 	.short	0x010a
        /*055e*/ 	.byte	0xff
	.zero		1


	//   ....[60]....
        /*0560*/ 	.word	0x000055b0
        /*0564*/ 	.word	0x00000003
        /*0568*/ 	.word	0x00000070
        /*056c*/ 	.short	0x010a
        /*056e*/ 	.byte	0xff
	.zero		1


	//   ....[61]....
        /*0570*/ 	.word	0x00005610
        /*0574*/ 	.word	0x00000034
        /*0578*/ 	.word	0x00000050
        /*057c*/ 	.short	0x010a
        /*057e*/ 	.byte	0xff
	.zero		1


	//   ....[62]....
        /*0580*/ 	.word	0x00005680
        /*0584*/ 	.word	0x00000005
        /*0588*/ 	.word	0x00000070
        /*058c*/ 	.short	0x010a
        /*058e*/ 	.byte	0xff
	.zero		1


	//----- nvinfo : EIATTR_NUM_MBARRIERS
	.align		4
.L_58:
        /*0590*/ 	.byte	0x03, 0x38
        /*0592*/ 	.short	0x0012


	//----- nvinfo : EIATTR_EXIT_INSTR_OFFSETS
	.align		4
        /*0594*/ 	.byte	0x04, 0x1c
        /*0596*/ 	.short	(.L_60 - .L_59)


	//   ....[0]....
.L_59:
        /*0598*/ 	.word	0x00002770


	//   ....[1]....
        /*059c*/ 	.word	0x00005090


	//----- nvinfo : EIATTR_MAX_THREADS
	.align		4
.L_60:
        /*05a0*/ 	.byte	0x04, 0x05
        /*05a2*/ 	.short	(.L_62 - .L_61)
.L_61:
        /*05a4*/ 	.word	0x000000e0
        /*05a8*/ 	.word	0x00000001
        /*05ac*/ 	.word	0x00000001


	//----- nvinfo : EIATTR_CRS_STACK_SIZE
	.align		4
.L_62:
        /*05b0*/ 	.byte	0x04, 0x1e
        /*05b2*/ 	.short	(.L_64 - .L_63)
.L_63:
        /*05b4*/ 	.word	0x00000000


	//----- nvinfo : EIATTR_CBANK_PARAM_SIZE
	.align		4
.L_64:
        /*05b8*/ 	.byte	0x03, 0x19
        /*05ba*/ 	.short	0x0404


	//----- nvinfo : EIATTR_PARAM_CBANK
	.align		4
        /*05bc*/ 	.byte	0x04, 0x0a
        /*05be*/ 	.short	(.L_66 - .L_65)
	.align		4
.L_65:
        /*05c0*/ 	.word	index@(.nv.constant0.kernel_cutlass_kernel_cudnngrouped_gemmgrouped_gemm_swiglugrouped_gemm_swiglu_quantBlockScaledContiguousGroupedGemmKernel_object_at__TiledMMA_ThrLayoutVMNK11110000_PermutationMNK____MMAAt_0)
        /*05c4*/ 	.short	0x0380
        /*05c6*/ 	.short	0x0404


	//----- nvinfo : EIATTR_SW_WAR
	.align		4
.L_66:
        /*05c8*/ 	.byte	0x04, 0x36
        /*05ca*/ 	.short	(.L_68 - .L_67)
.L_67:
        /*05cc*/ 	.word	0x00000008
.L_68:


//--------------------- .nv.compat                --------------------------
	.section	.nv.compat,"",@"SHT_CUDA_COMPAT_INFO"
	.align	4
        /*0000*/ 	.byte	0x02, 0x02, 0x02, 0x00, 0x02, 0x05, 0x05, 0x00, 0x02, 0x03, 0x01, 0x00, 0x02, 0x06, 0x01, 0x00


//--------------------- .nv.callgraph             --------------------------
	.section	.nv.callgraph,"",@"SHT_CUDA_CALLGRAPH"
	.align	4
	.sectionentsize	8
	.align		4
        /*0000*/ 	.word	0x00000000
	.align		4
        /*0004*/ 	.word	0xffffffff
	.align		4
        /*0008*/ 	.word	0x00000000
	.align		4
        /*000c*/ 	.word	0xfffffffe
	.align		4
        /*0010*/ 	.word	0x00000000
	.align		4
        /*0014*/ 	.word	0xfffffffd
	.align		4
        /*0018*/ 	.word	0x00000000
	.align		4
        /*001c*/ 	.word	0xfffffffc


//--------------------- .text.kernel_cutlass_kernel_cudnngrouped_gemmgrouped_gemm_swiglugrouped_gemm_swiglu_quantBlockScaledContiguousGroupedGemmKernel_object_at__TiledMMA_ThrLayoutVMNK11110000_PermutationMNK____MMAAt_0 --------------------------
	.section	.text.kernel_cutlass_kernel_cudnngrouped_gemmgrouped_gemm_swiglugrouped_gemm_swiglu_quantBlockScaledContiguousGroupedGemmKernel_object_at__TiledMMA_ThrLayoutVMNK11110000_PermutationMNK____MMAAt_0,"ax",@progbits
	.align	128
        .global         kernel_cutlass_kernel_cudnngrouped_gemmgrouped_gemm_swiglugrouped_gemm_swiglu_quantBlockScaledContiguousGroupedGemmKernel_object_at__TiledMMA_ThrLayoutVMNK11110000_PermutationMNK____MMAAt_0
        .type           kernel_cutlass_kernel_cudnngrouped_gemmgrouped_gemm_swiglugrouped_gemm_swiglu_quantBlockScaledContiguousGroupedGemmKernel_object_at__TiledMMA_ThrLayoutVMNK11110000_PermutationMNK____MMAAt_0,@function
        .size           kernel_cutlass_kernel_cudnngrouped_gemmgrouped_gemm_swiglugrouped_gemm_swiglu_quantBlockScaledContiguousGroupedGemmKernel_object_at__TiledMMA_ThrLayoutVMNK11110000_PermutationMNK____MMAAt_0,(.L_x_96 - kernel_cutlass_kernel_cudnngrouped_gemmgrouped_gemm_swiglugrouped_gemm_swiglu_quantBlockScaledContiguousGroupedGemmKernel_object_at__TiledMMA_ThrLayoutVMNK11110000_PermutationMNK____MMAAt_0)
        .other          kernel_cutlass_kernel_cudnngrouped_gemmgrouped_gemm_swiglugrouped_gemm_swiglu_quantBlockScaledContiguousGroupedGemmKernel_object_at__TiledMMA_ThrLayoutVMNK11110000_PermutationMNK____MMAAt_0,@"STO_CUDA_ENTRY STV_DEFAULT"
kernel_cutlass_kernel_cudnngrouped_gemmgrouped_gemm_swiglugrouped_gemm_swiglu_quantBlockScaledContiguousGroupedGemmKernel_object_at__TiledMMA_ThrLayoutVMNK11110000_PermutationMNK____MMAAt_0:
.text.kernel_cutlass_kernel_cudnngrouped_gemmgrouped_gemm_swiglugrouped_gemm_swiglu_quantBlockScaledContiguousGroupedGemmKernel_object_at__TiledMMA_ThrLayoutVMNK11110000_PermutationMNK____MMAAt_0:
[----:B------:R-:W1:Y:S01]  /*0000*/  LDC R1, c[0x0][0x37c] ;  /* 0x0000df00ff017b82 */ /* 0x000e620000000800 */
[----:B------:R-:W2:Y:S01]  /*0010*/  S2R R3, SR_TID.Y ;  /* 0x0000000000037919 */ /* 0x000ea20000002200 */
[----:B------:R-:W3:Y:S06]  /*0020*/  LDCU UR4, c[0x0][0x360] ;  /* 0x00006c00ff0477ac */ /* 0x000eec0008000800 */
[----:B------:R-:W4:Y:S01]  /*0030*/  S2UR UR32, SR_CgaCtaId ;  /* 0x00000000002079c3 */ /* 0x000f220000008800 */
[----:B------:R-:W2:Y:S01]  /*0040*/  S2R R0, SR_TID.Z ;  /* 0x0000000000007919 */ /* 0x000ea20000002300 */
[----:B------:R-:W2:Y:S01]  /*0050*/  LDCU UR5, c[0x0][0x364] ;  /* 0x00006c80ff0577ac */ /* 0x000ea20008000800 */
[----:B------:R-:W3:Y:S01]  /*0060*/  S2R R58, SR_TID.X ;  /* 0x00000000003a7919 */ /* 0x000ee20000002100 */
[----:B------:R-:W5:Y:S01]  /*0070*/  LDCU.U8 UR6, c[0x0][0x382] ;  /* 0x00007040ff0677ac */ /* 0x000f620008000000 */
[----:B------:R-:W-:Y:S01]  /*0080*/  UMOV UR14, 0x1 ;  /* 0x00000001000e7882 */ /* 0x000fe20000000000 */
[----:B----4-:R-:W-:-:S02]  /*0090*/  ULEA.HI UR15, UR32, UR32, URZ, 0x1 ;  /* 0x00000020200f7291 */ /* 0x010fc4000f8f08ff */
[----:B-----5:R-:W-:Y:S02]  /*00a0*/  ULOP3.LUT UR6, UR6, 0x1, URZ, 0xc0, !UPT ;  /* 0x0000000106067892 */ /* 0x020fe4000f8ec0ff */
[----:B------:R-:W-:Y:S02]  /*00b0*/  ULOP3.LUT UR15, UR15, 0xfffffffe, URZ, 0xc0, !UPT ;  /* 0xfffffffe0f0f7892 */ /* 0x000fe4000f8ec0ff */
[----:B------:R-:W-:Y:S02]  /*00c0*/  UISETP.NE.U32.AND UP6, UPT, UR6, 0x1, UPT ;  /* 0x000000010600788c */ /* 0x000fe4000bfc5070 */
[----:B------:R-:W-:Y:S01]  /*00d0*/  UIADD3 UR15, UPT, UPT, -UR15, UR32, URZ ;  /* 0x000000200f0f7290 */ /* 0x000fe2000fffe1ff */
[----:B--2---:R-:W-:Y:S01]  /*00e0*/  IMAD R3, R0, UR5, R3 ;  /* 0x0000000500037c24 */ /* 0x004fe2000f8e0203 */
[----:B------:R-:W2:Y:S03]  /*00f0*/  LDCU UR5, c[0x0][0x36c] ;  /* 0x00006d80ff0577ac */ /* 0x000ea60008000800 */
[----:B---3--:R-:W-:Y:S01]  /*0100*/  IMAD R63, R3, UR4, R58 ;  /* 0x00000004033f7c24 */ /* 0x008fe2000f8e023a */
[----:B------:R-:W3:Y:S04]  /*0110*/  LDCU.U8 UR4, c[0x0][0x381] ;  /* 0x00007020ff0477ac */ /* 0x000ee80008000000 */
[----:B------:R-:W-:Y:S01]  /*0120*/  SHF.R.U32.HI R63, RZ, 0x5, R63 ;  /* 0x00000005ff3f7819 */ /* 0x000fe2000001163f */
[----:B------:R-:W-:-:S05]  /*0130*/  USHF.L.U32 UR21, UR14, UR15, URZ ;  /* 0x0000000f0e157299 */ /* 0x000fca00080006ff */
[----:B------:R-:W4:Y:S01]  /*0140*/  SHFL.IDX PT, R63, R63, RZ, 0x1f ;  /* 0x00001fff3f3f7589 */ /* 0x000f2200000e0000 */
[----:B--2---:R-:W-:Y:S02]  /*0150*/  UISETP.EQ.U32.AND UP4, UPT, UR5, 0x1, UPT ;  /* 0x000000010500788c */ /* 0x004fe4000bf82070 */
[----:B---3--:R-:W-:-:S04]  /*0160*/  ULOP3.LUT UR4, UR4, 0x1, URZ, 0xc0, !UPT ;  /* 0x0000000104047892 */ /* 0x008fc8000f8ec0ff */
[----:B------:R-:W-:Y:S01]  /*0170*/  UISETP.NE.U32.AND UP5, UPT, UR4, 0x1, UPT ;  /* 0x000000010400788c */ /* 0x000fe2000bfa5070 */
[C---:B----4-:R-:W-:Y:S02]  /*0180*/  ISETP.NE.AND P1, PT, R63.reuse, 0x5, PT ;  /* 0x000000053f00780c */ /* 0x050fe40003f25270 */
[----:B------:R-:W-:-:S11]  /*0190*/  ISETP.NE.AND P0, PT, R63, RZ, PT ;  /* 0x000000ff3f00720c */ /* 0x000fd60003f05270 */
[----:B-1----:R-:W-:Y:S05]  /*01a0*/  @P1 BRA `(.L_x_0) ;  /* 0x0000000000501947 */ /* 0x002fea0003800000 */
[----:B------:R-:W1:Y:S02]  /*01b0*/  LDCU.64 UR4, c[0x0][0x348] ;  /* 0x00006900ff0477ac */ /* 0x000e640008000a00 */
[----:B-1----:R-:W-:Y:S02]  /*01c0*/  UIADD3 UR16, UP1, UPT, UR4, 0x40, URZ ;  /* 0x0000004004107890 */ /* 0x002fe4000ff3e0ff */
[----:B------:R-:W-:Y:S02]  /*01d0*/  UIADD3 UR12, UP0, UPT, UR4, 0xc0, URZ ;  /* 0x000000c0040c7890 */ /* 0x000fe4000ff1e0ff */
[----:B------:R-:W-:Y:S02]  /*01e0*/  UIADD3 UR10, UP3, UPT, UR4, 0x140, URZ ;  /* 0x00000140040a7890 */ /* 0x000fe4000ff7e0ff */
[----:B------:R-:W-:Y:S02]  /*01f0*/  UIADD3 UR8, UP2, UPT, UR4, 0x1c0, URZ ;  /* 0x000001c004087890 */ /* 0x000fe4000ff5e0ff */
[----:B------:R-:W-:-:S02]  /*0200*/  UIADD3.X UR17, UPT, UPT, URZ, UR5, URZ, UP1, !UPT ;  /* 0x00000005ff117290 */ /* 0x000fc40008ffe4ff */
[----:B------:R-:W-:Y:S02]  /*0210*/  UIADD3 UR6, UP1, UPT, UR4, 0x240, URZ ;  /* 0x0000024004067890 */ /* 0x000fe4000ff3e0ff */
[----:B------:R-:W-:Y:S02]  /*0220*/  UIADD3.X UR13, UPT, UPT, URZ, UR5, URZ, UP0, !UPT ;  /* 0x00000005ff0d7290 */ /* 0x000fe400087fe4ff */
[----:B------:R-:W-:Y:S02]  /*0230*/  UIADD3 UR4, UP0, UPT, UR4, 0x2c0, URZ ;  /* 0x000002c004047890 */ /* 0x000fe4000ff1e0ff */
[----:B------:R-:W-:Y:S01]  /*0240*/  UIADD3.X UR11, UPT, UPT, URZ, UR5, URZ, UP3, !UPT ;  /* 0x00000005ff0b7290 */ /* 0x000fe20009ffe4ff */
[----:B------:R1:W-:Y:S01]  /*0250*/  UTMACCTL.PF [UR16] ;  /* 0x00000000100079b9 */ /* 0x0003e20008040000 */
[----:B------:R-:W-:-:S03]  /*0260*/  UIADD3.X UR9, UPT, UPT, URZ, UR5, URZ, UP2, !UPT ;  /* 0x00000005ff097290 */ /* 0x000fc600097fe4ff */
[----:B------:R1:W-:Y:S01]  /*0270*/  UTMACCTL.PF [UR12] ;  /* 0x000000000c0079b9 */ /* 0x0003e20008040000 */
[----:B------:R-:W-:-:S03]  /*0280*/  UIADD3.X UR7, UPT, UPT, URZ, UR5, URZ, UP1, !UPT ;  /* 0x00000005ff077290 */ /* 0x000fc60008ffe4ff */
[----:B------:R1:W-:Y:S01]  /*0290*/  UTMACCTL.PF [UR10] ;  /* 0x000000000a0079b9 */ /* 0x0003e20008040000 */
[----:B------:R-:W-:Y:S01]  /*02a0*/  UIADD3.X UR5, UPT, UPT, URZ, UR5, URZ, UP0, !UPT ;  /* 0x00000005ff057290 */ /* 0x000fe200087fe4ff */
[----:B------:R1:W-:Y:S04]  /*02b0*/  UTMACCTL.PF [UR8] ;  /* 0x00000000080079b9 */ /* 0x0003e80008040000 */
[----:B------:R1:W-:Y:S04]  /*02c0*/  UTMACCTL.PF [UR6] ;  /* 0x00000000060079b9 */ /* 0x0003e80008040000 */
[----:B------:R1:W-:Y:S02]  /*02d0*/  UTMACCTL.PF [UR4] ;  /* 0x00000000040079b9 */ /* 0x0003e40008040000 */
[----:B-1----:R-:W-:Y:S01]  /*02e0*/  NOP ;  /* 0x0000000000007918 */ /* 0x002fe20000000000 */
.L_x_0:
[----:B------:R-:W-:Y:S05]  /*02f0*/  @P0 BRA `(.L_x_1) ;  /* 0x0000000000580947 */ /* 0x000fea0003800000 */
[----:B------:R-:W-:Y:S01]  /*0300*/  UMOV UR5, 0x400 ;  /* 0x0000040000057882 */ /* 0x000fe20000000000 */
[----:B------:R-:W-:Y:S01]  /*0310*/  UMOV UR6, 0x1 ;  /* 0x0000000100067882 */ /* 0x000fe20000000000 */
[----:B------:R-:W-:Y:S02]  /*0320*/  ULEA UR5, UR32, UR5, 0x18 ;  /* 0x0000000520057291 */ /* 0x000fe4000f8ec0ff */
[----:B------:R-:W-:-:S04]  /*0330*/  UIADD3 UR6, UPT, UPT, -UR6, 0x100000, URZ ;  /* 0x0010000006067890 */ /* 0x000fc8000fffe1ff */
[----:B------:R-:W-:Y:S02]  /*0340*/  USHF.L.U32 UR7, UR6, 0xb, URZ ;  /* 0x0000000b06077899 */ /* 0x000fe400080006ff */
[----:B------:R-:W-:Y:S01]  /*0350*/  USHF.L.U32 UR6, UR6, 0x1, URZ ;  /* 0x0000000106067899 */ /* 0x000fe200080006ff */
[----:B------:R-:W-:Y:S02]  /*0360*/  UMOV UR4, 0x2 ;  /* 0x0000000200047882 */ /* 0x000fe40000000000 */
[----:B------:R-:W-:-:S04]  /*0370*/  UIADD3 UR8, UPT, UPT, -UR4, 0x100000, URZ ;  /* 0x0010000004087890 */ /* 0x000fc8000fffe1ff */
[----:B------:R-:W-:Y:S02]  /*0380*/  USHF.L.U32 UR9, UR8, 0xb, URZ ;  /* 0x0000000b08097899 */ /* 0x000fe400080006ff */
[----:B------:R-:W-:Y:S01]  /*0390*/  USHF.L.U32 UR8, UR8, 0x1, URZ ;  /* 0x0000000108087899 */ /* 0x000fe200080006ff */
[----:B------:R-:W1:Y:S02]  /*03a0*/  FENCE.VIEW.ASYNC.S ;  /* 0x00000000000073c6 */ /* 0x000e640000000000 */
[----:B-1----:R1:W2:Y:S01]  /*03b0*/  SYNCS.EXCH.64 URZ, [UR5], UR6 ;  /* 0x0000000605ff75b2 */ /* 0x0022a20008000100 */
[----:B------:R1:W3:Y:S01]  /*03c0*/  SYNCS.EXCH.64 URZ, [UR5+0x8], UR6 ;  /* 0x0000080605ff75b2 */ /* 0x0002e20008000100 */
[----:B------:R1:W4:Y:S01]  /*03d0*/  SYNCS.EXCH.64 URZ, [UR5+0x10], UR6 ;  /* 0x0000100605ff75b2 */ /* 0x0003220008000100 */
[----:B------:R1:W1:Y:S01]  /*03e0*/  SYNCS.EXCH.64 URZ, [UR5+0x18], UR6 ;  /* 0x0000180605ff75b2 */ /* 0x0002620008000100 */
[----:B------:R1:W1:Y:S05]  /*03f0*/  SYNCS.EXCH.64 URZ, [UR5+0x20], UR6 ;  /* 0x0000200605ff75b2 */ /* 0x00026a0008000100 */
[----:B------:R1:W1:Y:S01]  /*0400*/  SYNCS.EXCH.64 URZ, [UR5+0x28], UR8 ;  /* 0x0000280805ff75b2 */ /* 0x0002620008000100 */
[----:B------:R1:W1:Y:S01]  /*0410*/  SYNCS.EXCH.64 URZ, [UR5+0x30], UR8 ;  /* 0x0000300805ff75b2 */ /* 0x0002620008000100 */
[----:B------:R1:W1:Y:S01]  /*0420*/  SYNCS.EXCH.64 URZ, [UR5+0x38], UR8 ;  /* 0x0000380805ff75b2 */ /* 0x0002620008000100 */
[----:B------:R1:W1:Y:S01]  /*0430*/  SYNCS.EXCH.64 URZ, [UR5+0x40], UR8 ;  /* 0x0000400805ff75b2 */ /* 0x0002620008000100 */
[----:B------:R1:W1:Y:S01]  /*0440*/  SYNCS.EXCH.64 URZ, [UR5+0x48], UR8 ;  /* 0x0000480805ff75b2 */ /* 0x0002620008000100 */
[----:B------:R-:W-:Y:S01]  /*0450*/  NOP ;  /* 0x0000000000007918 */ /* 0x000fe20000000000 */
.L_x_1:
[----:B------:R-:W-:Y:S01]  /*0460*/  NOP ;  /* 0x0000000000007918 */ /* 0x000fe20000000000 */
[----:B------:R-:W-:Y:S05]  /*0470*/  BRA.U !UP4, `(.L_x_2) ;  /* 0x000000010c087547 */ /* 0x000fea000b800000 */
[----:B-1234-:R-:W-:Y:S01]  /*0480*/  UCGABAR_ARV ;  /* 0x00000000000079c7 */ /* 0x01efe20008000000 */
[----:B------:R-:W-:Y:S05]  /*0490*/  BRA `(.L_x_3) ;  /* 0x0000000000047947 */ /* 0x000fea0003800000 */
.L_x_2:
[----:B-1234-:R-:W-:Y:S01]  /*04a0*/  NOP ;  /* 0x0000000000007918 */ /* 0x01efe20000000000 */
.L_x_3:
[----:B------:R-:W-:Y:S05]  /*04b0*/  BRA.U !UP4, `(.L_x_4) ;  /* 0x000000010c0c7547 */ /* 0x000fea000b800000 */
[----:B------:R-:W-:Y:S01]  /*04c0*/  UCGABAR_WAIT ;  /* 0x0000000000007dc7 */ /* 0x000fe20008000000 */
[----:B------:R-:W-:Y:S01]  /*04d0*/  CCTL.IVALL ;  /* 0x00000000ff00798f */ /* 0x000fe20002000000 */
[----:B------:R-:W-:Y:S05]  /*04e0*/  BRA `(.L_x_5) ;  /* 0x0000000000047947 */ /* 0x000fea0003800000 */
.L_x_4:
[----:B------:R-:W-:Y:S06]  /*04f0*/  BAR.SYNC.DEFER_BLOCKING 0x0 ;  /* 0x0000000000007b1d */ /* 0x000fec0000010000 */
.L_x_5:
[----:B------:R-:W-:Y:S05]  /*0500*/  @P0 BRA `(.L_x_6) ;  /* 0x0000000000400947 */ /* 0x000fea0003800000 */
[----:B------:R-:W-:Y:S01]  /*0510*/  UMOV UR6, 0x400 ;  /* 0x0000040000067882 */ /* 0x000fe20000000000 */
[----:B------:R-:W-:Y:S01]  /*0520*/  UMOV UR5, 0x1 ;  /* 0x0000000100057882 */ /* 0x000fe20000000000 */
[----:B------:R-:W-:Y:S01]  /*0530*/  UMOV UR4, 0x4 ;  /* 0x0000000400047882 */ /* 0x000fe20000000000 */
[----:B------:R-:W-:Y:S02]  /*0540*/  ULEA UR6, UR32, UR6, 0x18 ;  /* 0x0000000620067291 */ /* 0x000fe4000f8ec0ff */
[----:B------:R-:W-:-:S04]  /*0550*/  UIADD3 UR8, UPT, UPT, -UR5, 0x100000, URZ ;  /* 0x0010000005087890 */ /* 0x000fc8000fffe1ff */
[----:B------:R-:W-:Y:S02]  /*0560*/  USHF.L.U32 UR9, UR8, 0xb, URZ ;  /* 0x0000000b08097899 */ /* 0x000fe400080006ff */
[----:B------:R-:W-:Y:S02]  /*0570*/  USHF.L.U32 UR8, UR8, 0x1, URZ ;  /* 0x0000000108087899 */ /* 0x000fe400080006ff */
[----:B------:R-:W-:-:S04]  /*0580*/  UIADD3 UR4, UPT, UPT, -UR4, 0x100000, URZ ;  /* 0x0010000004047890 */ /* 0x000fc8000fffe1ff */
[----:B------:R-:W-:Y:S02]  /*0590*/  USHF.L.U32 UR5, UR4, 0xb, URZ ;  /* 0x0000000b04057899 */ /* 0x000fe400080006ff */
[----:B------:R-:W-:Y:S01]  /*05a0*/  USHF.L.U32 UR4, UR4, 0x1, URZ ;  /* 0x0000000104047899 */ /* 0x000fe200080006ff */
[----:B------:R-:W1:Y:S03]  /*05b0*/  FENCE.VIEW.ASYNC.S ;  /* 0x00000000000073c6 */ /* 0x000e660000000000 */
[----:B-1----:R1:W2:Y:S01]  /*05c0*/  SYNCS.EXCH.64 URZ, [UR6+0x50], UR8 ;  /* 0x0000500806ff75b2 */ /* 0x0022a20008000100 */
[----:B------:R1:W3:Y:S07]  /*05d0*/  SYNCS.EXCH.64 URZ, [UR6+0x58], UR8 ;  /* 0x0000580806ff75b2 */ /* 0x0002ee0008000100 */
[----:B------:R1:W4:Y:S01]  /*05e0*/  SYNCS.EXCH.64 URZ, [UR6+0x60], UR4 ;  /* 0x0000600406ff75b2 */ /* 0x0003220008000100 */
[----:B------:R1:W1:Y:S01]  /*05f0*/  SYNCS.EXCH.64 URZ, [UR6+0x68], UR4 ;  /* 0x0000680406ff75b2 */ /* 0x0002620008000100 */
[----:B------:R-:W-:Y:S01]  /*0600*/  NOP ;  /* 0x0000000000007918 */ /* 0x000fe20000000000 */
.L_x_6:
[----:B------:R-:W-:Y:S01]  /*0610*/  NOP ;  /* 0x0000000000007918 */ /* 0x000fe20000000000 */
[----:B------:R-:W-:Y:S05]  /*0620*/  BRA.U !UP4, `(.L_x_7) ;  /* 0x000000010c087547 */ /* 0x000fea000b800000 */
[----:B-1234-:R-:W-:Y:S01]  /*0630*/  UCGABAR_ARV ;  /* 0x00000000000079c7 */ /* 0x01efe20008000000 */
[----:B------:R-:W-:Y:S05]  /*0640*/  BRA `(.L_x_8) ;  /* 0x0000000000047947 */ /* 0x000fea0003800000 */
.L_x_7:
[----:B-1234-:R-:W-:Y:S01]  /*0650*/  NOP ;  /* 0x0000000000007918 */ /* 0x01efe20000000000 */
.L_x_8:
[----:B------:R-:W-:Y:S05]  /*0660*/  BRA.U !UP4, `(.L_x_9) ;  /* 0x000000010c0c7547 */ /* 0x000fea000b800000 */
[----:B------:R-:W-:Y:S01]  /*0670*/  UCGABAR_WAIT ;  /* 0x0000000000007dc7 */ /* 0x000fe20008000000 */
[----:B------:R-:W-:Y:S01]  /*0680*/  CCTL.IVALL ;  /* 0x00000000ff00798f */ /* 0x000fe20002000000 */
[----:B------:R-:W-:Y:S05]  /*0690*/  BRA `(.L_x_10) ;  /* 0x0000000000047947 */ /* 0x000fea0003800000 */
.L_x_9:
[----:B------:R-:W-:Y:S06]  /*06a0*/  BAR.SYNC.DEFER_BLOCKING 0x0 ;  /* 0x0000000000007b1d */ /* 0x000fec0000010000 */
.L_x_10:
        /* <DEDUP_REMOVED lines=17> */
.L_x_11:
[----:B------:R-:W-:Y:S01]  /*07c0*/  NOP ;  /* 0x0000000000007918 */ /* 0x000fe20000000000 */
[----:B-1234-:R-:W-:Y:S06]  /*07d0*/  BAR.SYNC.DEFER_BLOCKING 0x0 ;  /* 0x0000000000007b1d */ /* 0x01efec0000010000 */
[----:B------:R-:W-:Y:S05]  /*07e0*/  BRA.U !UP4, `(.L_x_12) ;  /* 0x000000010c087547 */ /* 0x000fea000b800000 */
[----:B------:R-:W-:Y:S01]  /*07f0*/  UCGABAR_ARV ;  /* 0x00000000000079c7 */ /* 0x000fe20008000000 */
[----:B------:R-:W-:Y:S05]  /*0800*/  BRA `(.L_x_13) ;  /* 0x0000000000047947 */ /* 0x000fea0003800000 */
.L_x_12:
[----:B------:R-:W-:Y:S01]  /*0810*/  NOP ;  /* 0x0000000000007918 */ /* 0x000fe20000000000 */
.L_x_13:
[----:B------:R-:W-:Y:S05]  /*0820*/  BRA.U !UP4, `(.L_x_14) ;  /* 0x000000010c0c7547 */ /* 0x000fea000b800000 */
[----:B------:R-:W-:Y:S01]  /*0830*/  UCGABAR_WAIT ;  /* 0x0000000000007dc7 */ /* 0x000fe20008000000 */
[----:B------:R-:W-:Y:S01]  /*0840*/  CCTL.IVALL ;  /* 0x00000000ff00798f */ /* 0x000fe20002000000 */
[----:B------:R-:W-:Y:S05]  /*0850*/  BRA `(.L_x_15) ;  /* 0x0000000000047947 */ /* 0x000fea0003800000 */
.L_x_14:
[----:B------:R-:W-:Y:S06]  /*0860*/  BAR.SYNC.DEFER_BLOCKING 0x0 ;  /* 0x0000000000007b1d */ /* 0x000fec0000010000 */
.L_x_15:
[----:B------:R-:W-:Y:S01]  /*0870*/  ISETP.NE.AND P0, PT, R63, 0x6, PT ;  /* 0x000000063f00780c */ /* 0x000fe20003f05270 */
[----:B------:R-:W1:-:S12]  /*0880*/  LDCU.64 UR22, c[0x0][0x358] ;  /* 0x00006b00ff1677ac */ /* 0x000e580008000a00 */
[----:B------:R-:W-:Y:S05]  /*0890*/  @P0 BRA `(.L_x_16) ;  /* 0x0000000800a80947 */ /* 0x000fea0003800000 */
[----:B------:R-:W-:Y:S01]  /*08a0*/  LOP3.LUT R0, R58, 0x1f, RZ, 0xc0, !PT ;  /* 0x0000001f3a007812 */ /* 0x000fe200078ec0ff */
[----:B------:R-:W-:Y:S01]  /*08b0*/  IMAD.MOV.U32 R18, RZ, RZ, 0x7fffffff ;  /* 0x7fffffffff127424 */ /* 0x000fe200078e00ff */
[----:B------:R-:W2:Y:S01]  /*08c0*/  S2UR UR9, SR_CTAID.Z ;  /* 0x00000000000979c3 */ /* 0x000ea20000002700 */
[----:B------:R-:W2:Y:S01]  /*08d0*/  LDCU.64 UR6, c[0x0][0x760] ;  /* 0x0000ec00ff0677ac */ /* 0x000ea20008000a00 */
[C---:B------:R-:W-:Y:S01]  /*08e0*/  ISETP.GT.U32.AND P0, PT, R0.reuse, 0x7, PT ;  /* 0x000000070000780c */ /* 0x040fe20003f04070 */
[----:B------:R-:W3:Y:S01]  /*08f0*/  LDCU.U8 UR8, c[0x0][0x768] ;  /* 0x0000ed00ff0877ac */ /* 0x000ee20008000000 */
[----:B------:R-:W4:Y:S01]  /*0900*/  LDCU.U8 UR10, c[0x0][0x769] ;  /* 0x0000ed20ff0a77ac */ /* 0x000f220008000000 */
[----:B------:R-:W5:Y:S10]  /*0910*/  LDCU UR24, c[0x0][0x770] ;  /* 0x0000ee00ff1877ac */ /* 0x000f740008000800 */
[----:B------:R-:W1:Y:S02]  /*0920*/  @!P0 LDC.64 R2, c[0x0][0x748] ;  /* 0x0001d200ff028b82 */ /* 0x000e640000000a00 */
[----:B-1----:R-:W-:-:S05]  /*0930*/  @!P0 IMAD.WIDE.U32 R2, R0, 0x4, R2 ;  /* 0x0000000400028825 */ /* 0x002fca00078e0002 */
[----:B------:R-:W5:Y:S01]  /*0940*/  @!P0 LDG.E R18, desc[UR22][R2.64] ;  /* 0x0000001602128981 */ /* 0x000f62000c1e1900 */
[----:B--2---:R-:W-:Y:S01]  /*0950*/  UIMAD.WIDE.U32 UR4, UR9, UR7, URZ ;  /* 0x00000007090472a5 */ /* 0x004fe2000f8e00ff */
[----:B------:R-:W1:Y:S01]  /*0960*/  S2UR UR16, SR_CTAID.X ;  /* 0x00000000001079c3 */ /* 0x000e620000002500 */
[----:B------:R-:W-:Y:S01]  /*0970*/  UISETP.GT.U32.AND UP0, UPT, UR9, 0x1ff, UPT ;  /* 0x000001ff0900788c */ /* 0x000fe2000bf04070 */
[----:B------:R-:W-:Y:S02]  /*0980*/  HFMA2 R0, -RZ, RZ, 0, 5.9604644775390625e-08 ;  /* 0x00000001ff007431 */ /* 0x000fe400000001ff */
[----:B------:R-:W-:Y:S02]  /*0990*/  IMAD.MOV.U32 R10, RZ, RZ, RZ ;  /* 0x000000ffff0a7224 */ /* 0x000fe400078e00ff */
[----:B------:R-:W-:Y:S02]  /*09a0*/  UMOV UR11, UR5 ;  /* 0x00000005000b7c82 */ /* 0x000fe40008000000 */
[----:B------:R-:W-:-:S02]  /*09b0*/  UIADD3 UR7, UPT, UPT, -UR11, UR9, URZ ;  /* 0x000000090b077290 */ /* 0x000fc4000fffe1ff */
[----:B------:R-:W2:Y:S02]  /*09c0*/  LDCU.64 UR4, c[0x0][0x778] ;  /* 0x0000ef00ff0477ac */ /* 0x000ea40008000a00 */
[----:B---3--:R-:W-:-:S04]  /*09d0*/  USHF.R.U32.HI UR7, URZ, UR8, UR7 ;  /* 0x00000008ff077299 */ /* 0x008fc80008011607 */
[----:B------:R-:W-:-:S04]  /*09e0*/  UIADD3 UR11, UPT, UPT, UR11, UR7, URZ ;  /* 0x000000070b0b7290 */ /* 0x000fc8000fffe0ff */
[----:B----4-:R-:W-:Y:S02]  /*09f0*/  USHF.R.U32.HI UR11, URZ, UR10, UR11 ;  /* 0x0000000aff0b7299 */ /* 0x010fe4000801160b */
[----:B-1----:R-:W-:Y:S02]  /*0a00*/  ULOP3.LUT UR16, UR16, 0x1, URZ, 0xc0, !UPT ;  /* 0x0000000110107892 */ /* 0x002fe4000f8ec0ff */
[----:B------:R-:W-:Y:S01]  /*0a10*/  UIADD3 UR11, UPT, UPT, -UR11, URZ, URZ ;  /* 0x000000ff0b0b7290 */ /* 0x000fe2000fffe1ff */
[----:B------:R-:W1:Y:S03]  /*0a20*/  LDCU.U8 UR7, c[0x0][0x780] ;  /* 0x0000f000ff0777ac */ /* 0x000e660008000000 */
[----:B------:R-:W-:-:S04]  /*0a30*/  UIMAD UR6, UR11, UR6, UR9 ;  /* 0x000000060b0672a4 */ /* 0x000fc8000f8e0209 */
[----:B--2---:R-:W-:-:S03]  /*0a40*/  UIMAD.WIDE.U32 UR12, UR6, UR5, URZ ;  /* 0x00000005060c72a5 */ /* 0x004fc6000f8e00ff */
[----:B------:R-:W2:Y:S04]  /*0a50*/  LDCU.U8 UR11, c[0x0][0x781] ;  /* 0x0000f020ff0b77ac */ /* 0x000ea80008000000 */
[----:B------:R-:W-:Y:S02]  /*0a60*/  UMOV UR5, UR13 ;  /* 0x0000000d00057c82 */ /* 0x000fe40008000000 */
[----:B------:R-:W-:Y:S02]  /*0a70*/  UIADD3 UR18, UPT, UPT, UR6, -UR5, URZ ;  /* 0x8000000506127290 */ /* 0x000fe4000fffe0ff */
[----:B------:R-:W3:Y:S02]  /*0a80*/  LDCU.U8 UR13, c[0x0][0x774] ;  /* 0x0000ee80ff0d77ac */ /* 0x000ee40008000000 */
[----:B-1----:R-:W-:Y:S01]  /*0a90*/  USHF.R.U32.HI UR18, URZ, UR7, UR18 ;  /* 0x00000007ff127299 */ /* 0x002fe20008011612 */
[----:B------:R-:W1:Y:S03]  /*0aa0*/  LDCU.U8 UR12, c[0x0][0x775] ;  /* 0x0000eea0ff0c77ac */ /* 0x000e660008000000 */
[----:B------:R-:W-:Y:S01]  /*0ab0*/  UIADD3 UR18, UPT, UPT, UR5, UR18, URZ ;  /* 0x0000001205127290 */ /* 0x000fe2000fffe0ff */
[----:B------:R-:W4:Y:S03]  /*0ac0*/  LDCU UR5, c[0x0][0x76c] ;  /* 0x0000ed80ff0577ac */ /* 0x000f260008000800 */
[----:B--2---:R-:W-:-:S04]  /*0ad0*/  USHF.R.U32.HI UR18, URZ, UR11, UR18 ;  /* 0x0000000bff127299 */ /* 0x004fc80008011612 */
[----:B-----5:R-:W-:-:S07]  /*0ae0*/  UIMAD.WIDE.U32 UR24, UR18, UR24, URZ ;  /* 0x00000018121872a5 */ /* 0x020fce000f8e00ff */
[----:B------:R-:W-:Y:S02]  /*0af0*/  UMOV UR19, UR25 ;  /* 0x0000001900137c82 */ /* 0x000fe40008000000 */
[----:B------:R-:W-:-:S04]  /*0b00*/  UIADD3 UR17, UPT, UPT, UR18, -UR19, URZ ;  /* 0x8000001312117290 */ /* 0x000fc8000fffe0ff */
[----:B---3--:R-:W-:-:S04]  /*0b10*/  USHF.R.U32.HI UR17, URZ, UR13, UR17 ;  /* 0x0000000dff117299 */ /* 0x008fc80008011611 */
[----:B------:R-:W-:-:S04]  /*0b20*/  UIADD3 UR17, UPT, UPT, UR19, UR17, URZ ;  /* 0x0000001113117290 */ /* 0x000fc8000fffe0ff */
[----:B-1----:R-:W-:-:S04]  /*0b30*/  USHF.R.U32.HI UR17, URZ, UR12, UR17 ;  /* 0x0000000cff117299 */ /* 0x002fc80008011611 */
[----:B------:R-:W-:-:S04]  /*0b40*/  UIADD3 UR17, UPT, UPT, -UR17, URZ, URZ ;  /* 0x000000ff11117290 */ /* 0x000fc8000fffe1ff */
[----:B----4-:R-:W-:Y:S02]  /*0b50*/  UIMAD UR5, UR17, UR5, UR18 ;  /* 0x00000005110572a4 */ /* 0x010fe4000f8e0212 */
[----:B------:R-:W-:Y:S02]  /*0b60*/  UIADD3 UR18, UPT, UPT, -UR18, URZ, URZ ;  /* 0x000000ff12127290 */ /* 0x000fe4000fffe1ff */
[----:B------:R-:W-:Y:S02]  /*0b70*/  UIADD3 UR5, UPT, UPT, UR5, UR5, URZ ;  /* 0x0000000505057290 */ /* 0x000fe4000fffe0ff */
[----:B------:R-:W-:Y:S02]  /*0b80*/  UIMAD UR4, UR18, UR4, UR6 ;  /* 0x00000004120472a4 */ /* 0x000fe4000f8e0206 */
[----:B------:R-:W-:-:S04]  /*0b90*/  ULOP3.LUT UR5, UR5, UR16, URZ, 0xfc, !UPT ;  /* 0x0000001005057292 */ /* 0x000fc8000f8efcff */
[----:B------:R-:W-:Y:S02]  /*0ba0*/  MOV R5, UR4 ;  /* 0x0000000400057c02 */ /* 0x000fe40008000f00 */
[----:B------:R-:W-:Y:S01]  /*0bb0*/  IMAD.U32 R4, RZ, RZ, UR5 ;  /* 0x00000005ff047e24 */ /* 0x000fe2000f8e00ff */
[----:B------:R1:W2:Y:S01]  /*0bc0*/  SHFL.IDX PT, R2, R18, 0x7, 0x1f ;  /* 0x00e01f0012027f89 */ /* 0x0002a200000e0000 */
[----:B------:R-:W-:Y:S05]  /*0bd0*/  BRA.U UP0, `(.L_x_17) ;  /* 0x0000000500647547 */ /* 0x000fea000b800000 */
[----:B------:R-:W3:Y:S01]  /*0be0*/  LDC R0, c[0x0][0x374] ;  /* 0x0000dd00ff007b82 */ /* 0x000ee20000000800 */
[----:B--2---:R-:W-:Y:S01]  /*0bf0*/  SHF.R.S32.HI R17, RZ, 0x1f, R2 ;  /* 0x0000001fff117819 */ /* 0x004fe20000011402 */
[----:B------:R-:W-:Y:S02]  /*0c00*/  IMAD.U32 R19, RZ, RZ, UR9 ;  /* 0x00000009ff137e24 */ /* 0x000fe4000f8e00ff */
[----:B------:R-:W-:Y:S01]  /*0c10*/  IMAD.MOV.U32 R6, RZ, RZ, -0x1 ;  /* 0xffffffffff067424 */ /* 0x000fe200078e00ff */
[----:B------:R-:W-:Y:S01]  /*0c20*/  LEA.HI R17, R17, R2, RZ, 0x7 ;  /* 0x0000000211117211 */ /* 0x000fe200078f38ff */
[----:B------:R-:W-:Y:S02]  /*0c30*/  IMAD.MOV.U32 R10, RZ, RZ, RZ ;  /* 0x000000ffff0a7224 */ /* 0x000fe400078e00ff */
[----:B------:R-:W3:Y:S01]  /*0c40*/  LDC R7, c[0x0][0x370] ;  /* 0x0000dc00ff077b82 */ /* 0x000ee20000000800 */
[----:B------:R-:W-:Y:S01]  /*0c50*/  LOP3.LUT R3, R17, 0xffffff80, RZ, 0xc0, !PT ;  /* 0xffffff8011037812 */ /* 0x000fe200078ec0ff */
[----:B------:R-:W-:-:S03]  /*0c60*/  IMAD.MOV.U32 R15, RZ, RZ, RZ ;  /* 0x000000ffff0f7224 */ /* 0x000fc600078e00ff */
[----:B------:R-:W-:-:S03]  /*0c70*/  ISETP.NE.AND P0, PT, R2, R3, PT ;  /* 0x000000030200720c */ /* 0x000fc60003f05270 */
[----:B------:R-:W2:Y:S01]  /*0c80*/  LDC R16, c[0x0][0x378] ;  /* 0x0000de00ff107b82 */ /* 0x000ea20000000800 */
[----:B------:R-:W-:-:S07]  /*0c90*/  ISETP.LT.AND P0, PT, R2, RZ, P0 ;  /* 0x000000ff0200720c */ /* 0x000fce0000701270 */
[----:B------:R-:W4:Y:S08]  /*0ca0*/  LDC R12, c[0x0][0x770] ;  /* 0x0001dc00ff0c7b82 */ /* 0x000f300000000800 */
[----:B------:R-:W1:Y:S01]  /*0cb0*/  LDC R11, c[0x0][0x76c] ;  /* 0x0001db00ff0b7b82 */ /* 0x000e620000000800 */
[----:B---3--:R-:W-:Y:S01]  /*0cc0*/  IMAD R7, R0, R7, RZ ;  /* 0x0000000700077224 */ /* 0x008fe200078e02ff */
[----:B------:R-:W-:-:S02]  /*0cd0*/  SHF.R.S32.HI R0, RZ, 0x7, R17 ;  /* 0x00000007ff007819 */ /* 0x000fc40000011411 */
[----:B------:R-:W-:-:S03]  /*0ce0*/  LEA.HI.SX32 R17, R17, 0xffffffff, 0x19 ;  /* 0xffffffff11117811 */ /* 0x000fc600078fcaff */
[----:B------:R-:W-:Y:S01]  /*0cf0*/  @!P0 IMAD.MOV R17, RZ, RZ, R0 ;  /* 0x000000ffff118224 */ /* 0x000fe200078e0200 */
[----:B------:R-:W3:Y:S01]  /*0d00*/  LDC.64 R8, c[0x0][0x760] ;  /* 0x0001d800ff087b82 */ /* 0x000ee20000000a00 */
[----:B--2---:R-:W-:Y:S02]  /*0d10*/  IMAD R16, R7, R16, RZ ;  /* 0x0000001007107224 */ /* 0x004fe400078e02ff */
[----:B------:R-:W-:-:S03]  /*0d20*/  IMAD.MOV.U32 R0, RZ, RZ, 0x1 ;  /* 0x00000001ff007424 */ /* 0x000fc600078e00ff */
[----:B------:R-:W-:Y:S02]  /*0d30*/  LEA.HI R16, R16, R16, RZ, 0x1 ;  /* 0x0000001010107211 */ /* 0x000fe400078f08ff */
[----:B------:R-:W2:Y:S02]  /*0d40*/  LDC.64 R2, c[0x0][0x778] ;  /* 0x0001de00ff027b82 */ /* 0x000ea40000000a00 */
[----:B----4-:R-:W-:-:S07]  /*0d50*/  SHF.R.S32.HI R16, RZ, 0x1, R16 ;  /* 0x00000001ff107819 */ /* 0x010fce0000011410 */
.L_x_22:
[----:B------:R-:W-:-:S13]  /*0d60*/  ISETP.GE.AND P0, PT, R4, R17, PT ;  /* 0x000000110400720c */ /* 0x000fda0003f06270 */
[----:B------:R-:W-:Y:S05]  /*0d70*/  @P0 BRA `(.L_x_18) ;  /* 0x0000000000940947 */ /* 0x000fea0003800000 */
[----:B------:R-:W-:-:S04]  /*0d80*/  SHF.L.U32 R7, R4, 0x7, RZ ;  /* 0x0000000704077819 */ /* 0x000fc800000006ff */
[----:B------:R-:W-:-:S13]  /*0d90*/  ISETP.GE.AND P0, PT, R7, R15, PT ;  /* 0x0000000f0700720c */ /* 0x000fda0003f06270 */
[----:B------:R-:W-:Y:S05]  /*0da0*/  @!P0 BRA `(.L_x_19) ;  /* 0x0000000000388947 */ /* 0x000fea0003800000 */
[----:B------:R-:W-:Y:S01]  /*0db0*/  VIADD R13, R6, 0x1 ;  /* 0x00000001060d7836 */ /* 0x000fe20000000000 */
[----:B------:R-:W-:-:S04]  /*0dc0*/  MOV R6, 0xffffffff ;  /* 0xffffffff00067802 */ /* 0x000fc80000000f00 */
[----:B------:R-:W-:-:S13]  /*0dd0*/  ISETP.GT.U32.AND P0, PT, R13, 0x1f, PT ;  /* 0x0000001f0d00780c */ /* 0x000fda0003f04070 */
[----:B------:R-:W-:Y:S05]  /*0de0*/  @P0 BRA `(.L_x_20) ;  /* 0x0000000000240947 */ /* 0x000fea0003800000 */
[----:B------:R-:W-:Y:S01]  /*0df0*/  ISETP.GT.AND P0, PT, R18, R7, PT ;  /* 0x000000071200720c */ /* 0x000fe20003f04270 */
[----:B------:R-:W-:-:S05]  /*0e00*/  IMAD.MOV.U32 R6, RZ, RZ, -0x1 ;  /* 0xffffffffff067424 */ /* 0x000fca00078e00ff */
[----:B------:R-:W-:-:S07]  /*0e10*/  SHF.L.U32 R6, R6, R13, RZ ;  /* 0x0000000d06067219 */ /* 0x000fce00000006ff */
[----:B------:R-:W-:-:S04]  /*0e20*/  VOTE.ANY R7, PT, P0 ;  /* 0x0000000000077806 */ /* 0x000fc800000e0100 */
[----:B------:R-:W-:-:S05]  /*0e30*/  LOP3.LUT P0, R7, R7, RZ, R6, 0xa0, !PT ;  /* 0x000000ff07077212 */ /* 0x000fca000780a006 */
[----:B------:R-:W-:-:S05]  /*0e40*/  VIADD R6, R7, 0xffffffff ;  /* 0xffffffff07067836 */ /* 0x000fca0000000000 */
[----:B------:R-:W-:-:S04]  /*0e50*/  LOP3.LUT R7, R7, R6, RZ, 0xc, !PT ;  /* 0x0000000607077212 */ /* 0x000fc800078e0cff */
[----:B------:R-:W4:Y:S02]  /*0e60*/  POPC R6, R7 ;  /* 0x0000000700067309 */ /* 0x000f240000000000 */
[----:B----4-:R-:W-:-:S07]  /*0e70*/  SEL R6, R6, 0xffffffff, P0 ;  /* 0xffffffff06067807 */ /* 0x010fce0000000000 */
.L_x_20:
[----:B------:R4:W3:Y:S02]  /*0e80*/  SHFL.IDX PT, R15, R18, R6, 0x1f ;  /* 0x00001f06120f7589 */ /* 0x0008e400000e0000 */
.L_x_19:
[----:B------:R-:W5:Y:S01]  /*0e90*/  S2R R13, SR_CgaCtaId ;  /* 0x00000000000d7919 */ /* 0x000f620000008800 */
[----:B------:R-:W-:Y:S01]  /*0ea0*/  MOV R14, 0x400 ;  /* 0x00000400000e7802 */ /* 0x000fe20000000f00 */
[----:B------:R-:W-:-:S03]  /*0eb0*/  IMAD.U32 R21, R0, -0x80000000, RZ ;  /* 0x8000000000157824 */ /* 0x000fc600078e00ff */
[----:B-----5:R-:W-:-:S05]  /*0ec0*/  LEA R13, R13, R14, 0x18 ;  /* 0x0000000e0d0d7211 */ /* 0x020fca00078ec0ff */
[----:B------:R-:W-:-:S04]  /*0ed0*/  IMAD R14, R10, 0x8, R13 ;  /* 0x000000080a0e7824 */ /* 0x000fc800078e020d */
[----:B------:R-:W5:Y:S02]  /*0ee0*/  SYNCS.PHASECHK.TRANS64.TRYWAIT P0, [R14+URZ+0x80], R21 ;  /* 0x000080150e0075a7 */ /* 0x000f6400080011ff */
[----:B-----5:R-:W-:Y:S05]  /*0ef0*/  @!P0 BRA `(.L_x_21) ;  /* 0x0000004000688947 */ /* 0x020fea0003800000 */
.L_x_70:
[----:B------:R-:W-:Y:S01]  /*0f00*/  ELECT P0, URZ, PT ;  /* 0x0000000000ff782f */ /* 0x000fe20003800000 */
[----:B------:R-:W-:-:S12]  /*0f10*/  IMAD.MOV.U32 R7, RZ, RZ, 0x1 ;  /* 0x00000001ff077424 */ /* 0x000fd800078e00ff */
[C---:B------:R-:W-:Y:S02]  /*0f20*/  @P0 IMAD R13, R10.reuse, 0x10, R13 ;  /* 0x000000100a0d0824 */ /* 0x040fe400078e020d */
[----:B------:R-:W-:-:S03]  /*0f30*/  VIADD R10, R10, 0x1 ;  /* 0x000000010a0a7836 */ /* 0x000fc60000000000 */
[----:B------:R4:W-:Y:S02]  /*0f40*/  @P0 STS.128 [R13+0x30c10], R4 ;  /* 0x030c10040d000388 */ /* 0x0009e40000000c00 */
[----:B------:R-:W-:Y:S01]  /*0f50*/  ISETP.NE.AND P0, PT, R10, 0x2, PT ;  /* 0x000000020a00780c */ /* 0x000fe20003f05270 */
[----:B------:R5:W-:Y:S06]  /*0f60*/  MEMBAR.ALL.CTA ;  /* 0x0000000000007992 */ /* 0x000bec0000008000 */
[----:B-----5:R-:W5:Y:S01]  /*0f70*/  FENCE.VIEW.ASYNC.S ;  /* 0x00000000000073c6 */ /* 0x020f620000000000 */
[----:B----4-:R-:W-:-:S02]  /*0f80*/  SEL R21, RZ, 0x1, P0 ;  /* 0x00000001ff157807 */ /* 0x010fc40000000000 */
[----:B------:R-:W-:Y:S02]  /*0f90*/  SEL R10, R10, RZ, P0 ;  /* 0x000000ff0a0a7207 */ /* 0x000fe40000000000 */
[----:B------:R-:W-:Y:S01]  /*0fa0*/  LOP3.LUT R0, R0, R21, RZ, 0x3c, !PT ;  /* 0x0000001500007212 */ /* 0x000fe200078e3cff */
[----:B-----5:R-:W-:Y:S06]  /*0fb0*/  BAR.SYNC.DEFER_BLOCKING 0x4, 0x20 ;  /* 0x0100800000007b1d */ /* 0x020fec0000010000 */
[----:B------:R4:W-:Y:S02]  /*0fc0*/  SYNCS.ARRIVE.TRANS64.ART0 RZ, [R14+URZ+0x70], R7 ;  /* 0x000070070eff79a7 */ /* 0x0009e400085000ff */
.L_x_18:
[----:B------:R-:W-:-:S04]  /*0fd0*/  IMAD.IADD R19, R16, 0x1, R19 ;  /* 0x0000000110137824 */ /* 0x000fc800078e0213 */
[C---:B---3--:R-:W-:Y:S01]  /*0fe0*/  IMAD.HI.U32 R5, R19.reuse, R9, RZ ;  /* 0x0000000913057227 */ /* 0x048fe200078e00ff */
[----:B------:R-:W-:-:S04]  /*0ff0*/  ISETP.GE.AND P0, PT, R19, 0x200, PT ;  /* 0x000002001300780c */ /* 0x000fc80003f06270 */
[----:B------:R-:W-:-:S04]  /*1000*/  IADD3 R4, PT, PT, R19, -R5, RZ ;  /* 0x8000000513047210 */ /* 0x000fc80007ffe0ff */
[----:B------:R-:W-:-:S05]  /*1010*/  SHF.R.U32.HI R4, RZ, UR8, R4 ;  /* 0x00000008ff047c19 */ /* 0x000fca0008011604 */
[----:B------:R-:W-:-:S05]  /*1020*/  IMAD.IADD R4, R5, 0x1, R4 ;  /* 0x0000000105047824 */ /* 0x000fca00078e0204 */
[----:B----4-:R-:W-:-:S04]  /*1030*/  SHF.R.U32.HI R14, RZ, UR10, R4 ;  /* 0x0000000aff0e7c19 */ /* 0x010fc80008011604 */
[----:B------:R-:W-:-:S05]  /*1040*/  IADD3 R14, PT, PT, -R14, RZ, RZ ;  /* 0x000000ff0e0e7210 */ /* 0x000fca0007ffe1ff */
[----:B------:R-:W-:-:S04]  /*1050*/  IMAD R14, R8, R14, R19 ;  /* 0x0000000e080e7224 */ /* 0x000fc800078e0213 */
[----:B--2---:R-:W-:-:S04]  /*1060*/  IMAD.HI.U32 R5, R14, R3, RZ ;  /* 0x000000030e057227 */ /* 0x004fc800078e00ff */
[----:B------:R-:W-:-:S05]  /*1070*/  IMAD.IADD R4, R14, 0x1, -R5 ;  /* 0x000000010e047824 */ /* 0x000fca00078e0a05 */
[----:B------:R-:W-:-:S04]  /*1080*/  SHF.R.U32.HI R4, RZ, UR7, R4 ;  /* 0x00000007ff047c19 */ /* 0x000fc80008011604 */
[----:B------:R-:W-:-:S04]  /*1090*/  IADD3 R5, PT, PT, R5, R4, RZ ;  /* 0x0000000405057210 */ /* 0x000fc80007ffe0ff */
[----:B------:R-:W-:-:S05]  /*10a0*/  SHF.R.U32.HI R5, RZ, UR11, R5 ;  /* 0x0000000bff057c19 */ /* 0x000fca0008011605 */
[----:B------:R-:W-:-:S04]  /*10b0*/  IMAD.HI.U32 R7, R5, R12, RZ ;  /* 0x0000000c05077227 */ /* 0x000fc800078e00ff */
[----:B------:R-:W-:-:S05]  /*10c0*/  IMAD.IADD R4, R5, 0x1, -R7 ;  /* 0x0000000105047824 */ /* 0x000fca00078e0a07 */
[----:B------:R-:W-:-:S04]  /*10d0*/  SHF.R.U32.HI R4, RZ, UR13, R4 ;  /* 0x0000000dff047c19 */ /* 0x000fc80008011604 */
[----:B------:R-:W-:-:S04]  /*10e0*/  IADD3 R4, PT, PT, R7, R4, RZ ;  /* 0x0000000407047210 */ /* 0x000fc80007ffe0ff */
[----:B------:R-:W-:-:S05]  /*10f0*/  SHF.R.U32.HI R4, RZ, UR12, R4 ;  /* 0x0000000cff047c19 */ /* 0x000fca0008011604 */
[----:B------:R-:W-:-:S04]  /*1100*/  IMAD.MOV R4, RZ, RZ, -R4 ;  /* 0x000000ffff047224 */ /* 0x000fc800078e0a04 */
[----:B-1----:R-:W-:Y:S01]  /*1110*/  IMAD R4, R11, R4, R5 ;  /* 0x000000040b047224 */ /* 0x002fe200078e0205 */
[----:B------:R-:W-:-:S03]  /*1120*/  IADD3 R5, PT, PT, -R5, RZ, RZ ;  /* 0x000000ff05057210 */ /* 0x000fc60007ffe1ff */
[----:B------:R-:W-:Y:S02]  /*1130*/  IMAD.IADD R4, R4, 0x1, R4 ;  /* 0x0000000104047824 */ /* 0x000fe400078e0204 */
[----:B------:R-:W-:-:S03]  /*1140*/  IMAD R5, R2, R5, R14 ;  /* 0x0000000502057224 */ /* 0x000fc600078e020e */
[----:B------:R-:W-:Y:S01]  /*1150*/  LOP3.LUT R4, R4, UR16, RZ, 0xfc, !PT ;  /* 0x0000001004047c12 */ /* 0x000fe2000f8efcff */
[----:B------:R-:W-:Y:S06]  /*1160*/  @!P0 BRA `(.L_x_22) ;  /* 0xfffffff800fc8947 */ /* 0x000fec000383ffff */
.L_x_17:
[----:B------:R-:W3:Y:S01]  /*1170*/  S2UR UR32, SR_CgaCtaId ;  /* 0x00000000002079c3 */ /* 0x000ee20000008800 */
[----:B------:R-:W-:Y:S01]  /*1180*/  UMOV UR4, 0x400 ;  /* 0x0000040000047882 */ /* 0x000fe20000000000 */
[----:B------:R-:W-:Y:S01]  /*1190*/  IMAD.U32 R6, R0, -0x80000000, RZ ;  /* 0x8000000000067824 */ /* 0x000fe200078e00ff */
[C---:B------:R-:W-:Y:S01]  /*11a0*/  ISETP.NE.AND P0, PT, R10.reuse, 0x1, PT ;  /* 0x000000010a00780c */ /* 0x040fe20003f05270 */
[----:B------:R-:W-:-:S05]  /*11b0*/  VIADD R3, R10, 0x2 ;  /* 0x000000020a037836 */ /* 0x000fca0000000000 */
[----:B------:R-:W-:Y:S01]  /*11c0*/  SEL R3, R3, 0x1, P0 ;  /* 0x0000000103037807 */ /* 0x000fe20000000000 */
[----:B---3--:R-:W-:-:S06]  /*11d0*/  ULEA UR4, UR32, UR4, 0x18 ;  /* 0x0000000420047291 */ /* 0x008fcc000f8ec0ff */
[----:B--2---:R-:W-:-:S04]  /*11e0*/  LEA R2, R10, UR4, 0x3 ;  /* 0x000000040a027c11 */ /* 0x004fc8000f8e18ff */
[----:B------:R-:W2:Y:S02]  /*11f0*/  SYNCS.PHASECHK.TRANS64.TRYWAIT P1, [R2+URZ+0x80], R6 ;  /* 0x00008006020075a7 */ /* 0x000ea400080211ff */
[----:B--2---:R-:W-:Y:S05]  /*1200*/  @!P1 BRA `(.L_x_23) ;  /* 0x0000003c00bc9947 */ /* 0x004fea0003800000 */
.L_x_72:
[----:B------:R-:W-:Y:S02]  /*1210*/  ELECT P2, URZ, PT ;  /* 0x0000000000ff782f */ /* 0x000fe40003840000 */
[C---:B------:R-:W-:Y:S01]  /*1220*/  ISETP.NE.AND P0, PT, R3.reuse, 0x2, PT ;  /* 0x000000020300780c */ /* 0x040fe20003f05270 */
[----:B--2---:R-:W-:Y:S02]  /*1230*/  IMAD.MOV.U32 R7, RZ, RZ, RZ ;  /* 0x000000ffff077224 */ /* 0x004fe400078e00ff */
[----:B------:R-:W-:Y:S01]  /*1240*/  IMAD.MOV.U32 R11, RZ, RZ, 0x1 ;  /* 0x00000001ff0b7424 */ /* 0x000fe200078e00ff */
[----:B------:R-:W-:Y:S02]  /*1250*/  ISETP.EQ.XOR P1, PT, R10, 0x1, !P0 ;  /* 0x000000010a00780c */ /* 0x000fe40004722a70 */
[----:B------:R-:W-:Y:S02]  /*1260*/  SEL R3, R3, RZ, P0 ;  /* 0x000000ff03037207 */ /* 0x000fe40000000000 */
[----:B------:R-:W-:-:S02]  /*1270*/  SEL R9, RZ, 0x1, !P1 ;  /* 0x00000001ff097807 */ /* 0x000fc40004800000 */
[----:B------:R-:W-:Y:S02]  /*1280*/  LEA R3, R3, UR4, 0x3 ;  /* 0x0000000403037c11 */ /* 0x000fe4000f8e18ff */
[----:B------:R-:W-:Y:S01]  /*1290*/  @P2 LEA R10, R10, UR4, 0x4 ;  /* 0x000000040a0a2c11 */ /* 0x000fe2000f8e20ff */
[----:B------:R-:W-:Y:S01]  /*12a0*/  @P2 IMAD.MOV.U32 R6, RZ, RZ, -0x1 ;  /* 0xffffffffff062424 */ /* 0x000fe200078e00ff */
[----:B------:R-:W-:-:S04]  /*12b0*/  LOP3.LUT R9, R0, R9, RZ, 0x3c, !PT ;  /* 0x0000000900097212 */ /* 0x000fc800078e3cff */
[----:B------:R2:W-:Y:S01]  /*12c0*/  @P2 STS.128 [R10+0x30c10], R4 ;  /* 0x030c10040a002388 */ /* 0x0005e20000000c00 */
[----:B------:R-:W-:Y:S01]  /*12d0*/  IMAD.U32 R8, R9, -0x80000000, RZ ;  /* 0x8000000009087824 */ /* 0x000fe200078e00ff */
[----:B------:R3:W-:Y:S06]  /*12e0*/  MEMBAR.ALL.CTA ;  /* 0x0000000000007992 */ /* 0x0007ec0000008000 */
[----:B---3--:R-:W3:Y:S02]  /*12f0*/  FENCE.VIEW.ASYNC.S ;  /* 0x00000000000073c6 */ /* 0x008ee40000000000 */
[----:B---3--:R-:W-:Y:S06]  /*1300*/  BAR.SYNC.DEFER_BLOCKING 0x4, 0x20 ;  /* 0x0100800000007b1d */ /* 0x008fec0000010000 */
[----:B------:R2:W-:Y:S01]  /*1310*/  SYNCS.ARRIVE.TRANS64.ART0 RZ, [R2+URZ+0x70], R11 ;  /* 0x0000700b02ff79a7 */ /* 0x0005e200085000ff */
[----:B------:R-:W3:Y:S02]  /*1320*/  SYNCS.PHASECHK.TRANS64.TRYWAIT P0, [R3+URZ+0x80], R8 ;  /* 0x00008008030075a7 */ /* 0x000ee400080011ff */
[----:B--23--:R-:W-:Y:S05]  /*1330*/  @!P0 BRA `(.L_x_24) ;  /* 0x0000003c00888947 */ /* 0x00cfea0003800000 */
.L_x_16:
[----:B------:R-:W-:-:S13]  /*1340*/  ISETP.NE.AND P0, PT, R63, 0x5, PT ;  /* 0x000000053f00780c */ /* 0x000fda0003f05270 */
[----:B------:R-:W-:Y:S05]  /*1350*/  @P0 BRA `(.L_x_25) ;  /* 0x0000000800000947 */ /* 0x000fea0003800000 */
[----:B------:R-:W-:Y:S02]  /*1360*/  UMOV UR4, 0x400 ;  /* 0x0000040000047882 */ /* 0x000fe40000000000 */
[----:B------:R-:W-:-:S09]  /*1370*/  ULEA UR32, UR32, UR4, 0x18 ;  /* 0x0000000420207291 */ /* 0x000fd2000f8ec0ff */
[----:B------:R-:W3:Y:S02]  /*1380*/  SYNCS.PHASECHK.TRANS64.TRYWAIT P0, [UR32+0x70], RZ ;  /* 0x000070ffff0075a7 */ /* 0x000ee40008001120 */
[----:B---3--:R-:W-:Y:S05]  /*1390*/  @!P0 BRA `(.L_x_26) ;  /* 0x0000003c00888947 */ /* 0x008fea0003800000 */
.L_x_75:
[----:B------:R-:W4:Y:S01]  /*13a0*/  LDS.128 R4, [UR32+0x30c10] ;  /* 0x030c1020ff047984 */ /* 0x000f220008000c00 */
[----:B---3--:R-:W-:Y:S01]  /*13b0*/  HFMA2 R0, -RZ, RZ, 0, 5.9604644775390625e-08 ;  /* 0x00000001ff007431 */ /* 0x008fe200000001ff */
[----:B------:R-:W-:Y:S01]  /*13c0*/  UMOV UR35, 0x1 ;  /* 0x0000000100237882 */ /* 0x000fe20000000000 */
[----:B------:R-:W-:Y:S01]  /*13d0*/  UMOV UR34, URZ ;  /* 0x000000ff00227c82 */ /* 0x000fe20008000000 */
[----:B------:R3:W-:Y:S06]  /*13e0*/  MEMBAR.ALL.CTA ;  /* 0x0000000000007992 */ /* 0x0007ec0000008000 */
[----:B---3--:R-:W3:Y:S02]  /*13f0*/  FENCE.VIEW.ASYNC.S ;  /* 0x00000000000073c6 */ /* 0x008ee40000000000 */
[----:B---3--:R3:W-:Y:S01]  /*1400*/  SYNCS.ARRIVE.TRANS64.ART0 RZ, [UR32+0x80], R0 ;  /* 0x00008000ffff79a7 */ /* 0x0087e20008500020 */
[----:B----4-:R-:W-:-:S13]  /*1410*/  ISETP.NE.AND P0, PT, R7, 0x1, PT ;  /* 0x000000010700780c */ /* 0x010fda0003f05270 */
[----:B---3--:R-:W-:Y:S05]  /*1420*/  @P0 BRA `(.L_x_27) ;  /* 0x00000004006c0947 */ /* 0x008fea0003800000 */
[----:B------:R-:W3:Y:S01]  /*1430*/  LDCU.64 UR4, c[0x0][0x348] ;  /* 0x00006900ff0477ac */ /* 0x000ee20008000a00 */
[----:B------:R-:W-:Y:S01]  /*1440*/  R2UR UR20, R4 ;  /* 0x00000000041472ca */ /* 0x000fe200000e0000 */
[----:B------:R-:W-:Y:S01]  /*1450*/  IMAD.MOV.U32 R8, RZ, RZ, 0x1 ;  /* 0x00000001ff087424 */ /* 0x000fe200078e00ff */
[----:B------:R-:W-:Y:S01]  /*1460*/  R2UR UR12, R5 ;  /* 0x00000000050c72ca */ /* 0x000fe200000e0000 */
[----:B------:R-:W-:Y:S01]  /*1470*/  IMAD.MOV.U32 R2, RZ, RZ, RZ ;  /* 0x000000ffff027224 */ /* 0x000fe200078e00ff */
[----:B------:R-:W-:Y:S01]  /*1480*/  R2UR UR28, R6 ;  /* 0x00000000061c72ca */ /* 0x000fe200000e0000 */
[----:B------:R-:W-:Y:S01]  /*1490*/  UMOV UR35, 0x1 ;  /* 0x0000000100237882 */ /* 0x000fe20000000000 */
[----:B------:R-:W-:Y:S01]  /*14a0*/  UMOV UR34, URZ ;  /* 0x000000ff00227c82 */ /* 0x000fe20008000000 */
[----:B------:R-:W-:Y:S01]  /*14b0*/  UMOV UR18, URZ ;  /* 0x000000ff00127c82 */ /* 0x000fe20008000000 */
[----:B------:R-:W-:Y:S01]  /*14c0*/  UMOV UR10, URZ ;  /* 0x000000ff000a7c82 */ /* 0x000fe20008000000 */
[----:B---3--:R-:W-:-:S02]  /*14d0*/  UIADD3 UR42, UP3, UPT, UR4, 0x40, URZ ;  /* 0x00000040042a7890 */ /* 0x008fc4000ff7e0ff */
[----:B------:R-:W-:Y:S02]  /*14e0*/  UIADD3 UR40, UP2, UPT, UR4, 0xc0, URZ ;  /* 0x000000c004287890 */ /* 0x000fe4000ff5e0ff */
[----:B------:R-:W-:Y:S02]  /*14f0*/  UIADD3 UR38, UP1, UPT, UR4, 0x140, URZ ;  /* 0x0000014004267890 */ /* 0x000fe4000ff3e0ff */
[----:B------:R-:W-:Y:S02]  /*1500*/  UIADD3 UR36, UP0, UPT, UR4, 0x1c0, URZ ;  /* 0x000001c004247890 */ /* 0x000fe4000ff1e0ff */
[----:B------:R-:W-:Y:S02]  /*1510*/  UIADD3.X UR43, UPT, UPT, URZ, UR5, URZ, UP3, !UPT ;  /* 0x00000005ff2b7290 */ /* 0x000fe40009ffe4ff */
[----:B------:R-:W-:Y:S02]  /*1520*/  UIADD3.X UR41, UPT, UPT, URZ, UR5, URZ, UP2, !UPT ;  /* 0x00000005ff297290 */ /* 0x000fe400097fe4ff */
[----:B------:R-:W-:-:S02]  /*1530*/  UIADD3.X UR39, UPT, UPT, URZ, UR5, URZ, UP1, !UPT ;  /* 0x00000005ff277290 */ /* 0x000fc40008ffe4ff */
[----:B------:R-:W-:-:S12]  /*1540*/  UIADD3.X UR37, UPT, UPT, URZ, UR5, URZ, UP0, !UPT ;  /* 0x00000005ff257290 */ /* 0x000fd800087fe4ff */
.L_x_32:
[----:B------:R-:W-:Y:S01]  /*1550*/  USHF.L.U32 UR4, UR35, 0x1f, URZ ;  /* 0x0000001f23047899 */ /* 0x000fe200080006ff */
[----:B------:R-:W-:Y:S01]  /*1560*/  HFMA2 R4, -RZ, RZ, 0, -0.0001220703125 ;  /* 0x00008800ff047431 */ /* 0x000fe200000001ff */
[----:B------:R-:W-:Y:S02]  /*1570*/  ULEA UR5, UR34, UR32, 0x3 ;  /* 0x0000002022057291 */ /* 0x000fe4000f8e18ff */
[----:B------:R-:W-:Y:S02]  /*1580*/  ULEA UR27, UR12, UR15, 0x1 ;  /* 0x0000000f0c1b7291 */ /* 0x000fe4000f8e08ff */
[----:B--2---:R-:W-:Y:S01]  /*1590*/  MOV R3, UR4 ;  /* 0x0000000400037c02 */ /* 0x004fe20008000f00 */
[----:B------:R-:W-:Y:S02]  /*15a0*/  USHF.L.U32 UR7, UR20, 0x7, URZ ;  /* 0x0000000714077899 */ /* 0x000fe400080006ff */
[----:B------:R-:W-:Y:S02]  /*15b0*/  USHF.L.U32 UR27, UR27, 0x6, URZ ;  /* 0x000000061b1b7899 */ /* 0x000fe400080006ff */
[----:B------:R2:W3:Y:S01]  /*15c0*/  SYNCS.PHASECHK.TRANS64.TRYWAIT P2, [UR5+0x28], R3 ;  /* 0x00002803ff0075a7 */ /* 0x0004e20008041105 */
[----:B------:R-:W-:-:S09]  /*15d0*/  UMOV UR33, URZ ;  /* 0x000000ff00217c82 */ /* 0x000fd20008000000 */
.L_x_30:
[----:B----4-:R-:W-:Y:S02]  /*15e0*/  USHF.L.U32 UR4, UR34, 0xf, URZ ;  /* 0x0000000f22047899 */ /* 0x010fe400080006ff */
[----:B------:R-:W-:Y:S02]  /*15f0*/  UIADD3 UR9, UPT, UPT, UR34, 0x1, URZ ;  /* 0x0000000122097890 */ /* 0x000fe4000fffe0ff */
[----:B------:R-:W-:Y:S02]  /*1600*/  USHF.L.U32 UR6, UR33, 0x8, URZ ;  /* 0x0000000821067899 */ /* 0x000fe400080006ff */
[----:B------:R-:W-:Y:S02]  /*1610*/  ULEA UR5, UR34, UR32, 0x3 ;  /* 0x0000002022057291 */ /* 0x000fe4000f8e18ff */
[----:B------:R-:W-:Y:S02]  /*1620*/  ULEA UR16, UR34, UR32, 0xa ;  /* 0x0000002022107291 */ /* 0x000fe4000f8e50ff */
[----:B------:R-:W-:-:S02]  /*1630*/  UIADD3 UR19, UPT, UPT, UR33, UR33, URZ ;  /* 0x0000002121137290 */ /* 0x000fc4000fffe0ff */
[----:B------:R-:W-:Y:S02]  /*1640*/  ULEA.HI.SX32 UR4, UR4, UR32, 0x1f ;  /* 0x0000002004047291 */ /* 0x000fe4000f8ffaff */
[----:B------:R-:W-:Y:S02]  /*1650*/  UISETP.NE.AND UP1, UPT, UR9, 0x5, UPT ;  /* 0x000000050900788c */ /* 0x000fe4000bf25270 */
[----:B------:R-:W-:Y:S02]  /*1660*/  ULEA UR8, UR15, UR16, 0x9 ;  /* 0x000000100f087291 */ /* 0x000fe4000f8e48ff */
[----:B------:R-:W-:Y:S02]  /*1670*/  UIADD3 UR16, UPT, UPT, UR16, 0x2e400, URZ ;  /* 0x0002e40010107890 */ /* 0x000fe4000fffe0ff */
[----:B------:R-:W-:Y:S02]  /*1680*/  UIADD3 UR11, UPT, UPT, UR15, UR19, URZ ;  /* 0x000000130f0b7290 */ /* 0x000fe4000fffe0ff */
[----:B------:R-:W-:-:S02]  /*1690*/  ULEA UR24, UR15, UR4, 0xd ;  /* 0x000000040f187291 */ /* 0x000fc4000f8e68ff */
[----:B------:R-:W-:Y:S02]  /*16a0*/  USEL UR34, UR9, URZ, UP1 ;  /* 0x000000ff09227287 */ /* 0x000fe40008800000 */
[----:B------:R-:W-:Y:S01]  /*16b0*/  UISETP.GT.U32.AND UP0, UPT, UR33, 0xe, UPT ;  /* 0x0000000e2100788c */ /* 0x000fe2000bf04070 */
[----:B------:R-:W-:Y:S01]  /*16c0*/  UMOV UR29, 0x30000 ;  /* 0x00030000001d7882 */ /* 0x000fe20000000000 */
[----:B------:R-:W-:Y:S01]  /*16d0*/  UMOV UR13, UR28 ;  /* 0x0000001c000d7c82 */ /* 0x000fe20008000000 */
[----:B------:R-:W-:Y:S01]  /*16e0*/  UMOV UR25, UR5 ;  /* 0x0000000500197c82 */ /* 0x000fe20008000000 */
[----:B------:R-:W-:Y:S01]  /*16f0*/  UMOV UR26, UR6 ;  /* 0x00000006001a7c82 */ /* 0x000fe20008000000 */
[----:B------:R-:W-:Y:S01]  /*1700*/  UMOV UR17, UR5 ;  /* 0x0000000500117c82 */ /* 0x000fe20008000000 */
[----:B--23--:R-:W-:Y:S05]  /*1710*/  @P2 BRA `(.L_x_28) ;  /* 0x0000000000102947 */ /* 0x00cfea0003800000 */
[----:B------:R-:W-:-:S06]  /*1720*/  USHF.L.U32 UR9, UR35, 0x1f, URZ ;  /* 0x0000001f23097899 */ /* 0x000fcc00080006ff */
[----:B--2---:R-:W-:-:S04]  /*1730*/  MOV R3, UR9 ;  /* 0x0000000900037c02 */ /* 0x004fc80008000f00 */
[----:B------:R-:W2:Y:S02]  /*1740*/  SYNCS.PHASECHK.TRANS64.TRYWAIT P0, [UR5+0x28], R3 ;  /* 0x00002803ff0075a7 */ /* 0x000ea40008001105 */
[----:B--2---:R-:W-:Y:S05]  /*1750*/  @!P0 BRA `(.L_x_29) ;  /* 0x0000003800b08947 */ /* 0x004fea0003800000 */
.L_x_28:
[----:B------:R-:W-:Y:S02]  /*1760*/  ELECT P1, URZ, PT ;  /* 0x0000000000ff782f */ /* 0x000fe40003820000 */
[----:B------:R-:W-:Y:S01]  /*1770*/  PLOP3.LUT P0, PT, PT, PT, UP0, 0x80, 0x8 ;  /* 0x000000000008781c */ /* 0x000fe20003f0f008 */
[----:B------:R-:W-:Y:S01]  /*1780*/  USEL UR9, URZ, 0x1, UP1 ;  /* 0x00000001ff097887 */ /* 0x000fe20008800000 */
[----:B------:R-:W-:Y:S01]  /*1790*/  PLOP3.LUT P2, PT, PT, PT, PT, 0x80, 0x8 ;  /* 0x000000000008781c */ /* 0x000fe20003f4f070 */
[----:B------:R-:W-:Y:S02]  /*17a0*/  UIADD3 UR4, UPT, UPT, UR4, 0x6400, URZ ;  /* 0x0000640004047890 */ /* 0x000fe4000fffe0ff */
[----:B------:R-:W-:Y:S02]  /*17b0*/  ULOP3.LUT UR35, UR35, UR9, URZ, 0x3c, !UPT ;  /* 0x0000000923237292 */ /* 0x000fe4000f8e3cff */
[----:B------:R-:W-:Y:S02]  /*17c0*/  UIADD3 UR24, UPT, UPT, UR24, 0x1a400, URZ ;  /* 0x0001a40018187890 */ /* 0x000fe4000fffe0ff */
[----:B------:R-:W-:-:S02]  /*17d0*/  UIADD3 UR8, UPT, UPT, UR8, 0x2f800, URZ ;  /* 0x0002f80008087890 */ /* 0x000fc4000fffe0ff */
[----:B------:R-:W-:Y:S01]  /*17e0*/  @!UP0 USHF.L.U32 UR30, UR35, 0x1f, URZ ;  /* 0x0000001f231e8899 */ /* 0x000fe200080006ff */
[----:B------:R4:W-:Y:S01]  /*17f0*/  @P1 SYNCS.ARRIVE.TRANS64 RZ, [UR5], R4 ;  /* 0x00000004ffff19a7 */ /* 0x0009e20008000005 */
[----:B------:R-:W-:Y:S01]  /*1800*/  @!UP0 ULEA UR31, UR34, UR32, 0x3 ;  /* 0x00000020221f8291 */ /* 0x000fe2000f8e18ff */
[----:B------:R4:W-:Y:S01]  /*1810*/  UTMALDG.2D [UR4], [UR42], desc[URZ] ;  /* 0x0000ff042a0075b4 */ /* 0x0009e20008009000 */
[----:B------:R-:W-:Y:S01]  /*1820*/  UMOV UR9, UR5 ;  /* 0x0000000500097c82 */ /* 0x000fe20008000000 */
[----:B------:R-:W-:Y:S01]  /*1830*/  UIADD3 UR33, UPT, UPT, UR33, 0x1, URZ ;  /* 0x0000000121217890 */ /* 0x000fe2000fffe0ff */
[----:B--2---:R-:W-:-:S03]  /*1840*/  IMAD.U32 R3, RZ, RZ, UR30 ;  /* 0x0000001eff037e24 */ /* 0x004fc6000f8e00ff */
[----:B------:R-:W-:Y:S01]  /*1850*/  UISETP.NE.AND UP0, UPT, UR33, 0x10, UPT ;  /* 0x000000102100788c */ /* 0x000fe2000bf05270 */
[----:B------:R4:W-:Y:S01]  /*1860*/  UTMALDG.3D.MULTICAST [UR24], [UR40], UR29, desc[URZ] ;  /* 0x0000ff18280073b4 */ /* 0x0009e2000801181d */
[----:B------:R4:W-:Y:S01]  /*1870*/  UTMALDG.3D [UR16], [UR38], desc[URZ] ;  /* 0x0000ff10260075b4 */ /* 0x0009e20008011000 */
[----:B------:R4:W-:Y:S01]  /*1880*/  UTMALDG.4D.MULTICAST [UR8], [UR36], UR29, desc[URZ] ;  /* 0x0000ff08240073b4 */ /* 0x0009e2000801981d */
[----:B------:R4:W2:Y:S05]  /*1890*/  @!P0 SYNCS.PHASECHK.TRANS64.TRYWAIT P2, [UR31+0x28], R3 ;  /* 0x00002803ff0085a7 */ /* 0x0008aa000804111f */
[----:B------:R-:W-:Y:S05]  /*18a0*/  BRA.U UP0, `(.L_x_30) ;  /* 0xfffffffd004c7547 */ /* 0x000fea000b83ffff */
[----:B----4-:R-:W-:Y:S02]  /*18b0*/  LEA R3, R8, UR32, 0x3 ;  /* 0x0000002008037c11 */ /* 0x010fe4000f8e18ff */
[----:B------:R-:W-:-:S04]  /*18c0*/  SHF.L.U32 R4, R2, 0x1f, RZ ;  /* 0x0000001f02047819 */ /* 0x000fc800000006ff */
[----:B------:R-:W3:Y:S02]  /*18d0*/  SYNCS.PHASECHK.TRANS64.TRYWAIT P0, [R3+URZ+0x70], R4 ;  /* 0x00007004030075a7 */ /* 0x000ee400080011ff */
[----:B---3--:R-:W-:Y:S05]  /*18e0*/  @!P0 BRA `(.L_x_31) ;  /* 0x00000038006c8947 */ /* 0x008fea0003800000 */
.L_x_78:
[C---:B------:R-:W-:Y:S01]  /*18f0*/  LEA R4, R8.reuse, UR32, 0x4 ;  /* 0x0000002008047c11 */ /* 0x040fe2000f8e20ff */
[----:B------:R-:W-:-:S05]  /*1900*/  VIADD R8, R8, 0x1 ;  /* 0x0000000108087836 */ /* 0x000fca0000000000 */
[----:B---3--:R-:W3:Y:S01]  /*1910*/  LDS.128 R4, [R4+0x30c10] ;  /* 0x030c100004047984 */ /* 0x008ee20000000c00 */
[C---:B------:R-:W-:Y:S01]  /*1920*/  ISETP.NE.AND P1, PT, R8.reuse, 0x2, PT ;  /* 0x000000020800780c */ /* 0x040fe20003f25270 */
[----:B------:R4:W-:Y:S06]  /*1930*/  MEMBAR.ALL.CTA ;  /* 0x0000000000007992 */ /* 0x0009ec0000008000 */
[----:B----4-:R-:W4:Y:S01]  /*1940*/  FENCE.VIEW.ASYNC.S ;  /* 0x00000000000073c6 */ /* 0x010f220000000000 */
[----:B------:R-:W-:Y:S01]  /*1950*/  SEL R8, R8, RZ, P1 ;  /* 0x000000ff08087207 */ /* 0x000fe20000800000 */
[----:B----4-:R4:W-:Y:S01]  /*1960*/  SYNCS.ARRIVE.TRANS64.ART0 RZ, [R3+URZ+0x80], R0 ;  /* 0x0000800003ff79a7 */ /* 0x0109e200085000ff */
[----:B---3--:R-:W-:-:S02]  /*1970*/  ISETP.NE.AND P0, PT, R7, 0x1, PT ;  /* 0x000000010700780c */ /* 0x008fc40003f05270 */
[----:B------:R-:W-:Y:S02]  /*1980*/  R2UR UR20, R4 ;  /* 0x00000000041472ca */ /* 0x000fe400000e0000 */
[----:B------:R-:W-:Y:S02]  /*1990*/  R2UR UR12, R5 ;  /* 0x00000000050c72ca */ /* 0x000fe400000e0000 */
[----:B------:R-:W-:Y:S02]  /*19a0*/  R2UR UR28, R6 ;  /* 0x00000000061c72ca */ /* 0x000fe400000e0000 */
[----:B----4-:R-:W-:-:S04]  /*19b0*/  SEL R3, RZ, 0x1, P1 ;  /* 0x00000001ff037807 */ /* 0x010fc80000800000 */
[----:B------:R-:W-:Y:S01]  /*19c0*/  LOP3.LUT R2, R2, R3, RZ, 0x3c, !PT ;  /* 0x0000000302027212 */ /* 0x000fe200078e3cff */
[----:B------:R-:W-:Y:S08]  /*19d0*/  @!P0 BRA `(.L_x_32) ;  /* 0xfffffff800dc8947 */ /* 0x000ff0000383ffff */
.L_x_27:
[----:B------:R-:W-:Y:S02]  /*19e0*/  UISETP.NE.AND UP0, UPT, UR34, 0x4, UPT ;  /* 0x000000042200788c */ /* 0x000fe4000bf05270 */
[----:B------:R-:W-:-:S04]  /*19f0*/  UIADD3 UR4, UPT, UPT, UR34, 0x2, URZ ;  /* 0x0000000222047890 */ /* 0x000fc8000fffe0ff */
[----:B------:R-:W-:-:S04]  /*1a00*/  USEL UR4, UR4, 0x1, UP0 ;  /* 0x0000000104047887 */ /* 0x000fc80008000000 */
[----:B------:R-:W-:Y:S02]  /*1a10*/  UISETP.NE.AND UP1, UPT, UR4, 0x5, UPT ;  /* 0x000000050400788c */ /* 0x000fe4000bf25270 */
[----:B------:R-:W-:-:S04]  /*1a20*/  UIADD3 UR4, UPT, UPT, UR4, 0x1, URZ ;  /* 0x0000000104047890 */ /* 0x000fc8000fffe0ff */
[----:B------:R-:W-:Y:S02]  /*1a30*/  USEL UR4, UR4, 0x1, UP1 ;  /* 0x0000000104047887 */ /* 0x000fe40008800000 */
[----:B------:R-:W-:Y:S02]  /*1a40*/  UISETP.EQ.XOR UP1, UPT, UR34, 0x4, !UP1 ;  /* 0x000000042200788c */ /* 0x000fe4000cf22a70 */
[----:B------:R-:W-:Y:S02]  /*1a50*/  UISETP.NE.AND UP0, UPT, UR4, 0x5, UPT ;  /* 0x000000050400788c */ /* 0x000fe4000bf05270 */
[----:B------:R-:W-:Y:S02]  /*1a60*/  UIADD3 UR5, UPT, UPT, UR4, 0x1, URZ ;  /* 0x0000000104057890 */ /* 0x000fe4000fffe0ff */
[----:B------:R-:W-:Y:S02]  /*1a70*/  UISETP.EQ.XOR UP1, UPT, UR4, 0x5, UP1 ;  /* 0x000000050400788c */ /* 0x000fe40008f22a70 */
[----:B------:R-:W-:-:S04]  /*1a80*/  USEL UR5, UR5, 0x1, UP0 ;  /* 0x0000000105057887 */ /* 0x000fc80008000000 */
[----:B------:R-:W-:Y:S02]  /*1a90*/  UISETP.EQ.XOR UP1, UPT, UR5, 0x5, UP1 ;  /* 0x000000050500788c */ /* 0x000fe40008f22a70 */
[----:B------:R-:W-:Y:S02]  /*1aa0*/  UISETP.NE.AND UP0, UPT, UR5, 0x5, UPT ;  /* 0x000000050500788c */ /* 0x000fe4000bf05270 */
[----:B------:R-:W-:Y:S02]  /*1ab0*/  USEL UR4, URZ, 0x1, !UP1 ;  /* 0x00000001ff047887 */ /* 0x000fe4000c800000 */
[----:B------:R-:W-:Y:S02]  /*1ac0*/  USEL UR5, UR5, URZ, UP0 ;  /* 0x000000ff05057287 */ /* 0x000fe40008000000 */
[----:B------:R-:W-:Y:S02]  /*1ad0*/  ULOP3.LUT UR4, UR35, UR4, URZ, 0x3c, !UPT ;  /* 0x0000000423047292 */ /* 0x000fe4000f8e3cff */
[----:B------:R-:W-:-:S02]  /*1ae0*/  ULEA UR5, UR5, UR32, 0x3 ;  /* 0x0000002005057291 */ /* 0x000fc4000f8e18ff */
[----:B------:R-:W-:-:S06]  /*1af0*/  USHF.L.U32 UR4, UR4, 0x1f, URZ ;  /* 0x0000001f04047899 */ /* 0x000fcc00080006ff */
[----:B------:R-:W-:-:S04]  /*1b00*/  MOV R0, UR4 ;  /* 0x0000000400007c02 */ /* 0x000fc80008000f00 */
[----:B------:R-:W3:Y:S02]  /*1b10*/  SYNCS.PHASECHK.TRANS64.TRYWAIT P0, [UR5+0x28], R0 ;  /* 0x00002800ff0075a7 */ /* 0x000ee40008001105 */
[----:B---3--:R-:W-:Y:S05]  /*1b20*/  @!P0 BRA `(.L_x_33) ;  /* 0x0000003400f48947 */ /* 0x008fea0003800000 */
.L_x_80:
[----:B------:R-:W-:-:S13]  /*1b30*/  ELECT P0, URZ, PT ;  /* 0x0000000000ff782f */ /* 0x000fda0003800000 */
[----:B--2---:R-:W-:-:S04]  /*1b40*/  @P0 MOV R0, 0x8800 ;  /* 0x0000880000000802 */ /* 0x004fc80000000f00 */
[----:B------:R3:W-:Y:S03]  /*1b50*/  @P0 SYNCS.ARRIVE.TRANS64 RZ, [UR5], R0 ;  /* 0x00000000ffff09a7 */ /* 0x0007e60008000005 */
.L_x_25:
[----:B------:R-:W-:-:S13]  /*1b60*/  ISETP.NE.AND P0, PT, R63, 0x4, PT ;  /* 0x000000043f00780c */ /* 0x000fda0003f05270 */
[----:B------:R-:W-:Y:S05]  /*1b70*/  @P0 BRA `(.L_x_34) ;  /* 0x0000000800f80947 */ /* 0x000fea0003800000 */
[----:B------:R-:W4:Y:S08]  /*1b80*/  S2UR UR12, SR_CgaCtaId ;  /* 0x00000000000c79c3 */ /* 0x000f300000008800 */
[----:B------:R-:W-:Y:S06]  /*1b90*/  BAR.SYNC.DEFER_BLOCKING 0x3, 0xa0 ;  /* 0x00c2800000007b1d */ /* 0x000fec0000010000 */
[----:B------:R-:W-:-:S02]  /*1ba0*/  UMOV UR4, 0x400 ;  /* 0x0000040000047882 */ /* 0x000fc40000000000 */
[----:B----4-:R-:W-:-:S09]  /*1bb0*/  ULEA UR12, UR12, UR4, 0x18 ;  /* 0x000000040c0c7291 */ /* 0x010fd2000f8ec0ff */
[----:B------:R-:W4:Y:S01]  /*1bc0*/  LDS R2, [UR12+0x98] ;  /* 0x0000980cff027984 */ /* 0x000f220008000800 */
[----:B------:R-:W5:Y:S02]  /*1bd0*/  SYNCS.PHASECHK.TRANS64.TRYWAIT P0, [UR12+0x70], RZ ;  /* 0x000070ffff0075a7 */ /* 0x000f64000800110c */
[----:B----45:R-:W-:Y:S05]  /*1be0*/  @!P0 BRA `(.L_x_35) ;  /* 0x0000003400e48947 */ /* 0x030fea0003800000 */
.L_x_82:
[----:B--2---:R-:W2:Y:S01]  /*1bf0*/  LDS R3, [UR12+0x30c1c] ;  /* 0x030c1c0cff037984 */ /* 0x004ea20008000800 */
[----:B---3--:R-:W-:Y:S01]  /*1c00*/  IMAD.MOV.U32 R0, RZ, RZ, 0x1 ;  /* 0x00000001ff007424 */ /* 0x008fe200078e00ff */
[----:B------:R-:W-:Y:S01]  /*1c10*/  R2UR UR36, R2 ;  /* 0x00000000022472ca */ /* 0x000fe200000e0000 */
[----:B------:R-:W-:Y:S01]  /*1c20*/  HFMA2 R2, -RZ, RZ, 0, 5.9604644775390625e-08 ;  /* 0x00000001ff027431 */ /* 0x000fe200000001ff */
[----:B------:R3:W-:Y:S06]  /*1c30*/  MEMBAR.ALL.CTA ;  /* 0x0000000000007992 */ /* 0x0007ec0000008000 */
[----:B---3--:R-:W3:Y:S01]  /*1c40*/  FENCE.VIEW.ASYNC.S ;  /* 0x00000000000073c6 */ /* 0x008ee20000000000 */
[----:B------:R-:W-:Y:S01]  /*1c50*/  IMAD.MOV.U32 R7, RZ, RZ, 0x1 ;  /* 0x00000001ff077424 */ /* 0x000fe200078e00ff */
[----:B---3--:R3:W-:Y:S01]  /*1c60*/  SYNCS.ARRIVE.TRANS64.ART0 RZ, [UR12+0x80], R0 ;  /* 0x00008000ffff79a7 */ /* 0x0087e2000850000c */
[----:B--2---:R-:W-:-:S13]  /*1c70*/  ISETP.NE.AND P0, PT, R3, 0x1, PT ;  /* 0x000000010300780c */ /* 0x004fda0003f05270 */
[----:B---3--:R-:W-:Y:S05]  /*1c80*/  @P0 BRA `(.L_x_36) ;  /* 0x00000008008c0947 */ /* 0x008fea0003800000 */
[----:B------:R-:W-:Y:S01]  /*1c90*/  UIADD3 UR10, UPT, UPT, UR36, 0x100, URZ ;  /* 0x00000100240a7890 */ /* 0x000fe2000fffe0ff */
[----:B------:R-:W-:Y:S01]  /*1ca0*/  MOV R6, 0x1 ;  /* 0x0000000100067802 */ /* 0x000fe20000000f00 */
[----:B------:R-:W-:Y:S01]  /*1cb0*/  UIADD3 UR8, UPT, UPT, UR36, 0x104, URZ ;  /* 0x0000010424087890 */ /* 0x000fe2000fffe0ff */
[----:B------:R-:W-:Y:S01]  /*1cc0*/  MOV R5, RZ ;  /* 0x000000ff00057202 */ /* 0x000fe20000000f00 */
[----:B------:R-:W-:Y:S01]  /*1cd0*/  UIADD3 UR6, UPT, UPT, UR36, -0x7fffff00, URZ ;  /* 0x8000010024067890 */ /* 0x000fe2000fffe0ff */
[----:B------:R-:W-:Y:S01]  /*1ce0*/  MOV R7, 0x1 ;  /* 0x0000000100077802 */ /* 0x000fe20000000f00 */
[----:B------:R-:W-:Y:S02]  /*1cf0*/  UIADD3 UR4, UPT, UPT, UR36, -0x7ffffefc, URZ ;  /* 0x8000010424047890 */ /* 0x000fe4000fffe0ff */
[----:B------:R-:W-:Y:S01]  /*1d00*/  UIADD3 UR13, UPT, UPT, UR12, 0x6400, URZ ;  /* 0x000064000c0d7890 */ /* 0x000fe2000fffe0ff */
[----:B------:R-:W-:Y:S01]  /*1d10*/  UMOV UR31, 0x8a02480 ;  /* 0x08a02480001f7882 */ /* 0x000fe20000000000 */
[----:B------:R-:W-:-:S02]  /*1d20*/  UIADD3 UR11, UPT, UPT, UR36, 0x110, URZ ;  /* 0x00000110240b7890 */ /* 0x000fc4000fffe0ff */
[----:B------:R-:W-:Y:S02]  /*1d30*/  UIADD3 UR9, UPT, UPT, UR36, 0x114, URZ ;  /* 0x0000011424097890 */ /* 0x000fe4000fffe0ff */
[----:B------:R-:W-:Y:S02]  /*1d40*/  UIADD3 UR7, UPT, UPT, UR36, -0x7ffffef0, URZ ;  /* 0x8000011024077890 */ /* 0x000fe4000fffe0ff */
[----:B------:R-:W-:Y:S02]  /*1d50*/  UIADD3 UR5, UPT, UPT, UR36, -0x7ffffeec, URZ ;  /* 0x8000011424057890 */ /* 0x000fe4000fffe0ff */
[----:B------:R-:W-:Y:S02]  /*1d60*/  USHF.R.U32.HI UR30, URZ, 0x1, UR10 ;  /* 0x00000001ff1e7899 */ /* 0x000fe4000801160a */
[----:B------:R-:W-:Y:S02]  /*1d70*/  USHF.R.U32.HI UR27, URZ, 0x1, UR6 ;  /* 0x00000001ff1b7899 */ /* 0x000fe40008011606 */
[----:B------:R-:W-:-:S02]  /*1d80*/  USHF.R.U32.HI UR18, URZ, 0x1, UR8 ;  /* 0x00000001ff127899 */ /* 0x000fc40008011608 */
[----:B------:R-:W-:Y:S02]  /*1d90*/  USHF.R.U32.HI UR16, URZ, 0x1, UR4 ;  /* 0x00000001ff107899 */ /* 0x000fe40008011604 */
[----:B------:R-:W-:Y:S02]  /*1da0*/  UIADD3 UR19, UPT, UPT, UR12, 0x2f800, URZ ;  /* 0x0002f8000c137890 */ /* 0x000fe4000fffe0ff */
[----:B------:R-:W-:Y:S02]  /*1db0*/  UIADD3 UR20, UPT, UPT, UR12, 0x2e400, URZ ;  /* 0x0002e4000c147890 */ /* 0x000fe4000fffe0ff */
[----:B------:R-:W-:Y:S02]  /*1dc0*/  UIADD3 UR24, UPT, UPT, UR12, 0x1a400, URZ ;  /* 0x0001a4000c187890 */ /* 0x000fe4000fffe0ff */
[----:B------:R-:W-:Y:S02]  /*1dd0*/  ULOP3.LUT UR28, UR21, 0x3, URZ, 0xfc, !UPT ;  /* 0x00000003151c7892 */ /* 0x000fe4000f8efcff */
[----:B------:R-:W-:-:S02]  /*1de0*/  USEL UR38, URZ, 0x4000, UP6 ;  /* 0x00004000ff267887 */ /* 0x000fc4000b000000 */
[----:B------:R-:W-:Y:S02]  /*1df0*/  ULOP3.LUT UR26, UR21, 0xffff, URZ, 0xc0, !UPT ;  /* 0x0000ffff151a7892 */ /* 0x000fe4000f8ec0ff */
[----:B------:R-:W-:Y:S02]  /*1e00*/  USEL UR31, UR31, 0x8a00480, !UP5 ;  /* 0x08a004801f1f7887 */ /* 0x000fe4000e800000 */
[----:B------:R-:W-:Y:S02]  /*1e10*/  USHF.R.U32.HI UR21, URZ, 0x4, UR13 ;  /* 0x00000004ff157899 */ /* 0x000fe4000801160d */
[----:B------:R-:W-:Y:S02]  /*1e20*/  USHF.R.U32.HI UR29, URZ, 0x1a, UR11 ;  /* 0x0000001aff1d7899 */ /* 0x000fe4000801160b */
[----:B------:R-:W-:Y:S02]  /*1e30*/  USHF.R.U32.HI UR25, URZ, 0x1a, UR7 ;  /* 0x0000001aff197899 */ /* 0x000fe40008011607 */
[----:B------:R-:W-:-:S02]  /*1e40*/  USHF.R.U32.HI UR17, URZ, 0x1a, UR9 ;  /* 0x0000001aff117899 */ /* 0x000fc40008011609 */
[----:B------:R-:W-:Y:S02]  /*1e50*/  USHF.R.U32.HI UR13, URZ, 0x1a, UR5 ;  /* 0x0000001aff0d7899 */ /* 0x000fe40008011605 */
[----:B------:R-:W-:Y:S02]  /*1e60*/  ULOP3.LUT UR30, UR30, 0x60000000, URZ, 0xc0, !UPT ;  /* 0x600000001e1e7892 */ /* 0x000fe4000f8ec0ff */
[----:B------:R-:W-:Y:S02]  /*1e70*/  ULOP3.LUT UR27, UR27, 0x60000000, URZ, 0xc0, !UPT ;  /* 0x600000001b1b7892 */ /* 0x000fe4000f8ec0ff */
[----:B------:R-:W-:Y:S02]  /*1e80*/  ULOP3.LUT UR18, UR18, 0x60000000, URZ, 0xc0, !UPT ;  /* 0x6000000012127892 */ /* 0x000fe4000f8ec0ff */
[----:B------:R-:W-:Y:S02]  /*1e90*/  ULOP3.LUT UR16, UR16, 0x60000000, URZ, 0xc0, !UPT ;  /* 0x6000000010107892 */ /* 0x000fe4000f8ec0ff */
[----:B------:R-:W-:-:S02]  /*1ea0*/  USHF.R.U32.HI UR19, URZ, 0x4, UR19 ;  /* 0x00000004ff137899 */ /* 0x000fc40008011613 */
[----:B------:R-:W-:Y:S02]  /*1eb0*/  USHF.R.U32.HI UR20, URZ, 0x4, UR20 ;  /* 0x00000004ff147899 */ /* 0x000fe40008011614 */
[----:B------:R-:W-:Y:S02]  /*1ec0*/  USHF.R.U32.HI UR24, URZ, 0x4, UR24 ;  /* 0x00000004ff187899 */ /* 0x000fe40008011618 */
[----:B------:R-:W-:Y:S02]  /*1ed0*/  UIADD3 UR38, UPT, UPT, UR38, UR31, URZ ;  /* 0x0000001f26267290 */ /* 0x000fe4000fffe0ff */
[----:B------:R-:W-:Y:S02]  /*1ee0*/  ULOP3.LUT UR29, UR30, 0x30, UR29, 0xf8, !UPT ;  /* 0x000000301e1d7892 */ /* 0x000fe4000f8ef81d */
[----:B------:R-:W-:Y:S02]  /*1ef0*/  ULOP3.LUT UR25, UR27, 0x30, UR25, 0xf8, !UPT ;  /* 0x000000301b197892 */ /* 0x000fe4000f8ef819 */
[----:B------:R-:W-:-:S02]  /*1f00*/  ULOP3.LUT UR17, UR18, 0x30, UR17, 0xf8, !UPT ;  /* 0x0000003012117892 */ /* 0x000fc4000f8ef811 */
[----:B------:R-:W-:Y:S02]  /*1f10*/  ULOP3.LUT UR13, UR16, 0x30, UR13, 0xf8, !UPT ;  /* 0x00000030100d7892 */ /* 0x000fe4000f8ef80d */
[----:B------:R-:W-:Y:S02]  /*1f20*/  ULOP3.LUT UR19, UR19, 0x3fc0, URZ, 0xc0, !UPT ;  /* 0x00003fc013137892 */ /* 0x000fe4000f8ec0ff */
[----:B------:R-:W-:Y:S02]  /*1f30*/  ULOP3.LUT UR20, UR20, 0x3fc0, URZ, 0xc0, !UPT ;  /* 0x00003fc014147892 */ /* 0x000fe4000f8ec0ff */
[----:B------:R-:W-:Y:S02]  /*1f40*/  ULOP3.LUT UR21, UR21, 0x3fc0, URZ, 0xc0, !UPT ;  /* 0x00003fc015157892 */ /* 0x000fe4000f8ec0ff */
[----:B------:R-:W-:Y:S02]  /*1f50*/  ULOP3.LUT UR24, UR24, 0x3fc0, URZ, 0xc0, !UPT ;  /* 0x00003fc018187892 */ /* 0x000fe4000f8ec0ff */
[----:B------:R-:W-:-:S02]  /*1f60*/  ULOP3.LUT UR51, UR29, UR38, URZ, 0xfc, !UPT ;  /* 0x000000261d337292 */ /* 0x000fc4000f8efcff */
[----:B------:R-:W-:Y:S02]  /*1f70*/  ULOP3.LUT UR45, UR25, UR38, URZ, 0xfc, !UPT ;  /* 0x00000026192d7292 */ /* 0x000fe4000f8efcff */
[----:B------:R-:W-:Y:S02]  /*1f80*/  ULOP3.LUT UR41, UR17, UR38, URZ, 0xfc, !UPT ;  /* 0x0000002611297292 */ /* 0x000fe4000f8efcff */
[----:B------:R-:W-:Y:S02]  /*1f90*/  ULOP3.LUT UR39, UR13, UR38, URZ, 0xfc, !UPT ;  /* 0x000000260d277292 */ /* 0x000fe4000f8efcff */
[----:B------:R-:W-:Y:S02]  /*1fa0*/  ULOP3.LUT UR28, UR28, 0xffff, URZ, 0xc0, !UPT ;  /* 0x0000ffff1c1c7892 */ /* 0x000fe4000f8ec0ff */
[----:B------:R-:W-:Y:S02]  /*1fb0*/  ULOP3.LUT UR19, UR19, 0x10000, URZ, 0xfc, !UPT ;  /* 0x0001000013137892 */ /* 0x000fe4000f8efcff */
[----:B------:R-:W-:-:S02]  /*1fc0*/  ULOP3.LUT UR20, UR20, 0x10000, URZ, 0xfc, !UPT ;  /* 0x0001000014147892 */ /* 0x000fc4000f8efcff */
[----:B------:R-:W-:Y:S02]  /*1fd0*/  ULOP3.LUT UR21, UR21, 0x10000, URZ, 0xfc, !UPT ;  /* 0x0001000015157892 */ /* 0x000fe4000f8efcff */
[----:B------:R-:W-:Y:S01]  /*1fe0*/  ULOP3.LUT UR24, UR24, 0x10000, URZ, 0xfc, !UPT ;  /* 0x0001000018187892 */ /* 0x000fe2000f8efcff */
[----:B------:R-:W-:Y:S01]  /*1ff0*/  UMOV UR35, URZ ;  /* 0x000000ff00237c82 */ /* 0x000fe20008000000 */
[----:B------:R-:W-:Y:S01]  /*2000*/  UMOV UR34, URZ ;  /* 0x000000ff00227c82 */ /* 0x000fe20008000000 */
[----:B------:R-:W-:Y:S01]  /*2010*/  UMOV UR33, URZ ;  /* 0x000000ff00217c82 */ /* 0x000fe20008000000 */
[----:B------:R-:W-:Y:S01]  /*2020*/  UMOV UR50, URZ ;  /* 0x000000ff00327c82 */ /* 0x000fe20008000000 */
[----:B------:R-:W-:Y:S01]  /*2030*/  UMOV UR44, URZ ;  /* 0x000000ff002c7c82 */ /* 0x000fe20008000000 */
[----:B------:R-:W-:Y:S01]  /*2040*/  UMOV UR40, URZ ;  /* 0x000000ff00287c82 */ /* 0x000fe20008000000 */
[----:B------:R-:W-:-:S05]  /*2050*/  UMOV UR38, URZ ;  /* 0x000000ff00267c82 */ /* 0x000fca0008000000 */
.L_x_43:
[----:B------:R-:W-:Y:S01]  /*2060*/  USHF.L.U32 UR13, UR34, 0x1f, URZ ;  /* 0x0000001f220d7899 */ /* 0x000fe200080006ff */
[----:B--2---:R-:W-:Y:S01]  /*2070*/  SHF.L.U32 R3, R7, 0x1f, RZ ;  /* 0x0000001f07037819 */ /* 0x004fe200000006ff */
[----:B------:R-:W-:Y:S02]  /*2080*/  ULEA UR16, UR33, UR12, 0x3 ;  /* 0x0000000c21107291 */ /* 0x000fe4000f8e18ff */
[----:B------:R-:W-:Y:S02]  /*2090*/  ULEA UR18, UR35, UR12, 0x3 ;  /* 0x0000000c23127291 */ /* 0x000fe4000f8e18ff */
[----:B------:R-:W-:Y:S01]  /*20a0*/  MOV R2, UR13 ;  /* 0x0000000d00027c02 */ /* 0x000fe20008000f00 */
[----:B------:R-:W-:Y:S02]  /*20b0*/  ULEA UR17, UR35, UR36, 0x7 ;  /* 0x0000002423117291 */ /* 0x000fe4000f8e38ff */
[----:B------:R-:W-:Y:S02]  /*20c0*/  UPLOP3.LUT UP2, UPT, UPT, UPT, UPT, 0x40, 0x4 ;  /* 0x000000000004789c */ /* 0x000fe40003f4e870 */
[----:B------:R2:W3:Y:S02]  /*20d0*/  SYNCS.PHASECHK.TRANS64.TRYWAIT P1, [UR16], R2 ;  /* 0x00000002ff0075a7 */ /* 0x0004e40008021110 */
[----:B------:R-:W4:Y:S02]  /*20e0*/  SYNCS.PHASECHK.TRANS64.TRYWAIT P0, [UR18+0x60], R3 ;  /* 0x00006003ff0075a7 */ /* 0x000f240008001112 */
[----:B--234-:R-:W-:Y:S05]  /*20f0*/  @P0 BRA `(.L_x_37) ;  /* 0x0000000000080947 */ /* 0x01cfea0003800000 */
[----:B------:R-:W2:Y:S02]  /*2100*/  SYNCS.PHASECHK.TRANS64.TRYWAIT P0, [UR18+0x60], R3 ;  /* 0x00006003ff0075a7 */ /* 0x000ea40008001112 */
[----:B--2---:R-:W-:Y:S05]  /*2110*/  @!P0 BRA `(.L_x_38) ;  /* 0x0000003000b08947 */ /* 0x004fea0003800000 */
.L_x_37:
[----:B------:R-:W-:-:S05]  /*2120*/  UMOV UR31, URZ ;  /* 0x000000ff001f7c82 */ /* 0x000fca0008000000 */
.L_x_41:
[----:B------:R-:W-:Y:S02]  /*2130*/  USHF.L.U32 UR32, UR33, 0xa, URZ ;  /* 0x0000000a21207899 */ /* 0x000fe400080006ff */
[----:B------:R-:W-:Y:S02]  /*2140*/  UIADD3 UR25, UPT, UPT, UR33, 0x1, URZ ;  /* 0x0000000121197890 */ /* 0x000fe4000fffe0ff */
[----:B------:R-:W-:Y:S02]  /*2150*/  UISETP.GT.U32.AND UP0, UPT, UR31, 0xe, UPT ;  /* 0x0000000e1f00788c */ /* 0x000fe4000bf04070 */
[----:B------:R-:W-:Y:S02]  /*2160*/  UIADD3 UR16, UPT, UPT, UR32, 0x6, URZ ;  /* 0x0000000620107890 */ /* 0x000fe4000fffe0ff */
[----:B---3--:R-:W-:Y:S02]  /*2170*/  ULEA UR62, UR33, UR20, 0x6 ;  /* 0x00000014213e7291 */ /* 0x008fe4000f8e30ff */
[----:B------:R-:W-:Y:S01]  /*2180*/  ULEA UR58, UR33, UR19, 0x6 ;  /* 0x00000013213a7291 */ /* 0x000fe2000f8e30ff */
[----:B------:R-:W-:Y:S01]  /*2190*/  PLOP3.LUT P0, PT, PT, PT, UP0, 0x80, 0x8 ;  /* 0x000000000008781c */ /* 0x000fe20003f0f008 */
[----:B------:R-:W-:Y:S02]  /*21a0*/  ULEA UR13, UR33, UR12, 0x3 ;  /* 0x0000000c210d7291 */ /* 0x000fe4000f8e18ff */
[----:B------:R-:W-:Y:S02]  /*21b0*/  UISETP.NE.AND UP1, UPT, UR25, 0x5, UPT ;  /* 0x000000051900788c */ /* 0x000fe4000bf25270 */
[----:B------:R-:W-:Y:S02]  /*21c0*/  UIADD3 UR54, UPT, UPT, UR32, UR24, URZ ;  /* 0x0000001820367290 */ /* 0x000fe4000fffe0ff */
[----:B------:R-:W-:Y:S02]  /*21d0*/  UIADD3 UR52, UPT, UPT, UR32, UR21, URZ ;  /* 0x0000001520347290 */ /* 0x000fe4000fffe0ff */
[----:B------:R-:W-:Y:S02]  /*21e0*/  UIADD3 UR48, UPT, UPT, UR24, 0x2, UR32 ;  /* 0x0000000218307890 */ /* 0x000fe4000fffe020 */
[----:B------:R-:W-:Y:S02]  /*21f0*/  UIADD3 UR46, UPT, UPT, UR21, 0x2, UR32 ;  /* 0x00000002152e7890 */ /* 0x000fe4000fffe020 */
[----:B------:R-:W-:Y:S02]  /*2200*/  UIADD3 UR42, UPT, UPT, UR24, 0x4, UR32 ;  /* 0x00000004182a7890 */ /* 0x000fe4000fffe020 */
[----:B------:R-:W-:Y:S02]  /*2210*/  UIADD3 UR30, UPT, UPT, UR16, UR24, URZ ;  /* 0x00000018101e7290 */ /* 0x000fe4000fffe0ff */
[----:B------:R-:W-:Y:S02]  /*2220*/  UIADD3 UR60, UPT, UPT, UR62, 0x20, URZ ;  /* 0x000000203e3c7890 */ /* 0x000fe4000fffe0ff */
[----:B------:R-:W-:Y:S02]  /*2230*/  UIADD3 UR56, UPT, UPT, UR58, 0x20, URZ ;  /* 0x000000203a387890 */ /* 0x000fe4000fffe0ff */
[----:B------:R-:W-:Y:S02]  /*2240*/  UIADD3 UR32, UPT, UPT, UR21, 0x4, UR32 ;  /* 0x0000000415207890 */ /* 0x000fe4000fffe020 */
[----:B------:R-:W-:Y:S02]  /*2250*/  UIADD3 UR29, UPT, UPT, UR13, 0x28, URZ ;  /* 0x000000280d1d7890 */ /* 0x000fe4000fffe0ff */
[----:B------:R-:W-:Y:S02]  /*2260*/  USEL UR27, URZ, 0x1, UP1 ;  /* 0x00000001ff1b7887 */ /* 0x000fe40008800000 */
[----:B------:R-:W-:Y:S02]  /*2270*/  UIADD3 UR16, UPT, UPT, UR16, UR21, URZ ;  /* 0x0000001510107290 */ /* 0x000fe4000fffe0ff */
[----:B------:R-:W-:Y:S01]  /*2280*/  USEL UR33, UR25, URZ, UP1 ;  /* 0x000000ff19217287 */ /* 0x000fe20008800000 */
[----:B------:R-:W-:Y:S01]  /*2290*/  UMOV UR63, 0x4008 ;  /* 0x00004008003f7882 */ /* 0x000fe20000000000 */
        /* <DEDUP_REMOVED lines=8> */
[----:B----4-:R-:W-:Y:S05]  /*2320*/  @P1 BRA `(.L_x_39) ;  /* 0x0000000000101947 */ /* 0x010fea0003800000 */
[----:B------:R-:W-:Y:S06]  /*2330*/  USHF.L.U32 UR25, UR34, 0x1f, URZ ;  /* 0x0000001f22197899 */ /* 0x000fec00080006ff */
[----:B--2---:R-:W-:Y:S04]  /*2340*/  MOV R2, UR25 ;  /* 0x0000001900027c02 */ /* 0x004fe80008000f00 */
[----:B------:R-:W2:Y:S02]  /*2350*/  SYNCS.PHASECHK.TRANS64.TRYWAIT P1, [UR13], R2 ;  /* 0x00000002ff0075a7 */ /* 0x000ea4000802110d */
[----:B--2---:R-:W-:Y:S05]  /*2360*/  @!P1 BRA `(.L_x_40) ;  /* 0x00000030003c9947 */ /* 0x004fea0003800000 */
.L_x_39:
[----:B------:R-:W-:Y:S01]  /*2370*/  ULOP3.LUT UR34, UR34, UR27, URZ, 0x3c, !UPT ;  /* 0x0000001b22227292 */ /* 0x000fe2000f8e3cff */
[----:B------:R-:W-:Y:S01]  /*2380*/  PLOP3.LUT P1, PT, PT, PT, PT, 0x80, 0x8 ;  /* 0x000000000008781c */ /* 0x000fe20003f2f070 */
[----:B------:R-:W-:Y:S01]  /*2390*/  UIADD3 UR31, UPT, UPT, UR31, 0x1, URZ ;  /* 0x000000011f1f7890 */ /* 0x000fe2000fffe0ff */
[----:B------:R3:W-:Y:S01]  /*23a0*/  UTCCP.T.S.4x32dp128bit tmem[UR36+0x100], gdesc[UR62] ;  /* 0x0001003e240079e7 */ /* 0x0007e20009100000 */
[----:B------:R-:W-:Y:S01]  /*23b0*/  UMOV UR68, UR16 ;  /* 0x0000001000447c82 */ /* 0x000fe20008000000 */
[----:B------:R-:W-:Y:S01]  /*23c0*/  @!UP0 USHF.L.U32 UR13, UR34, 0x1f, URZ ;  /* 0x0000001f220d8899 */ /* 0x000fe200080006ff */
[----:B------:R3:W-:Y:S01]  /*23d0*/  UTCCP.T.S.4x32dp128bit tmem[UR36+0x104], gdesc[UR60] ;  /* 0x0001043c240079e7 */ /* 0x0007e20009100000 */
[----:B------:R-:W-:Y:S01]  /*23e0*/  @!UP0 ULEA UR16, UR33, UR12, 0x3 ;  /* 0x0000000c21108291 */ /* 0x000fe2000f8e18ff */
[----:B------:R3:W-:Y:S01]  /*23f0*/  UTCCP.T.S.4x32dp128bit tmem[UR36+0x110], gdesc[UR58] ;  /* 0x0001103a240079e7 */ /* 0x0007e20009100000 */
[----:B------:R3:W-:Y:S01]  /*2400*/  UTCCP.T.S.4x32dp128bit tmem[UR36+0x114], gdesc[UR56] ;  /* 0x00011438240079e7 */ /* 0x0007e20009100000 */
[----:B------:R3:W-:Y:S01]  /*2410*/  UTCOMMA gdesc[UR52], gdesc[UR54], tmem[UR17], tmem[UR50], idesc[UR51], tmem[UR10], UP2 ;  /* 0xc00a3236340075ea */ /* 0x0007e20009000011 */
[----:B------:R-:W-:Y:S01]  /*2420*/  UMOV UR64, UR32 ;  /* 0x0000002000407c82 */ /* 0x000fe20008000000 */
[----:B------:R-:W-:Y:S01]  /*2430*/  UMOV UR65, 0x40004040 ;  /* 0x4000404000417882 */ /* 0x000fe20000000000 */
[----:B--2---:R-:W-:Y:S01]  /*2440*/  MOV R2, UR13 ;  /* 0x0000000d00027c02 */ /* 0x004fe20008000f00 */
[----:B------:R3:W-:Y:S01]  /*2450*/  UTCOMMA gdesc[UR46], gdesc[UR48], tmem[UR17], tmem[UR44], idesc[UR45], tmem[UR6], UPT ;  /* 0xc0062c302e0075ea */ /* 0x0007e2000b800011 */
[----:B------:R-:W-:Y:S01]  /*2460*/  UMOV UR66, UR30 ;  /* 0x0000001e00427c82 */ /* 0x000fe20008000000 */
[----:B------:R-:W-:Y:S01]  /*2470*/  UMOV UR67, 0x40004040 ;  /* 0x4000404000437882 */ /* 0x000fe20000000000 */
[----:B------:R-:W-:Y:S01]  /*2480*/  UMOV UR69, 0x40004040 ;  /* 0x4000404000457882 */ /* 0x000fe20000000000 */
[----:B------:R3:W-:Y:S01]  /*2490*/  UTCOMMA gdesc[UR64], gdesc[UR42], tmem[UR17], tmem[UR40], idesc[UR41], tmem[UR8], UPT ;  /* 0xc008282a400075ea */ /* 0x0007e2000b800011 */
[----:B------:R3:W-:Y:S01]  /*24a0*/  UTCOMMA gdesc[UR68], gdesc[UR66], tmem[UR17], tmem[UR38], idesc[UR39], tmem[UR4], UPT ;  /* 0xc0042642440075ea */ /* 0x0007e2000b800011 */
[----:B------:R3:W-:Y:S01]  /*24b0*/  UTCBAR.MULTICAST [UR29], URZ, UR28 ;  /* 0x000000ff1d0073e9 */ /* 0x0007e2000800081c */
[----:B------:R3:W4:Y:S01]  /*24c0*/  @!P0 SYNCS.PHASECHK.TRANS64.TRYWAIT P1, [UR16], R2 ;  /* 0x00000002ff0085a7 */ /* 0x0007220008021110 */
[----:B------:R-:W-:Y:S02]  /*24d0*/  UISETP.NE.AND UP0, UPT, UR31, 0x10, UPT ;  /* 0x000000101f00788c */ /* 0x000fe4000bf05270 */
[----:B------:R-:W-:Y:S07]  /*24e0*/  UPLOP3.LUT UP2, UPT, UPT, UPT, UPT, 0x80, 0x8 ;  /* 0x000000000008789c */ /* 0x000fee0003f4f070 */
[----:B------:R-:W-:Y:S05]  /*24f0*/  BRA.U UP0, `(.L_x_41) ;  /* 0xfffffffd000c7547 */ /* 0x000fea000b83ffff */
[----:B------:R-:W-:Y:S01]  /*2500*/  UIADD3 UR35, UPT, UPT, UR35, 0x1, URZ ;  /* 0x0000000123237890 */ /* 0x000fe2000fffe0ff */
[----:B------:R-:W-:Y:S01]  /*2510*/  LEA R3, R6, UR12, 0x3 ;  /* 0x0000000c06037c11 */ /* 0x000fe2000f8e18ff */
[----:B------:R-:W-:Y:S01]  /*2520*/  UIADD3 UR18, UPT, UPT, UR18, 0x50, URZ ;  /* 0x0000005012127890 */ /* 0x000fe2000fffe0ff */
[----:B---3--:R-:W-:Y:S01]  /*2530*/  IMAD.U32 R2, R5, -0x80000000, RZ ;  /* 0x8000000005027824 */ /* 0x008fe200078e00ff */
[----:B------:R-:W-:-:S04]  /*2540*/  UISETP.NE.AND UP0, UPT, UR35, 0x2, UPT ;  /* 0x000000022300788c */ /* 0x000fc8000bf05270 */
[----:B------:R-:W-:Y:S02]  /*2550*/  USEL UR13, URZ, 0x1, UP0 ;  /* 0x00000001ff0d7887 */ /* 0x000fe40008000000 */
[----:B------:R-:W-:Y:S01]  /*2560*/  USEL UR35, UR35, URZ, UP0 ;  /* 0x000000ff23237287 */ /* 0x000fe20008000000 */
[----:B------:R2:W-:Y:S03]  /*2570*/  UTCBAR.MULTICAST [UR18], URZ, UR26 ;  /* 0x000000ff120073e9 */ /* 0x0005e6000800081a */
[----:B------:R-:W-:Y:S01]  /*2580*/  ULEA UR16, UR35, UR12, 0x3 ;  /* 0x0000000c23107291 */ /* 0x000fe2000f8e18ff */
[----:B------:R-:W-:-:S05]  /*2590*/  LOP3.LUT R7, R7, UR13, RZ, 0x3c, !PT ;  /* 0x0000000d07077c12 */ /* 0x000fca000f8e3cff */
[----:B------:R-:W-:-:S04]  /*25a0*/  IMAD.U32 R4, R7, -0x80000000, RZ ;  /* 0x8000000007047824 */ /* 0x000fc800078e00ff */
[----:B------:R2:W-:Y:S01]  /*25b0*/  SYNCS.PHASECHK.TRANS64.TRYWAIT PT, [UR16+0x60], R4 ;  /* 0x00006004ff0075a7 */ /* 0x0005e200080e1110 */
[----:B------:R-:W3:Y:S02]  /*25c0*/  SYNCS.PHASECHK.TRANS64.TRYWAIT P0, [R3+URZ+0x70], R2 ;  /* 0x00007002030075a7 */ /* 0x000ee400080011ff */
[----:B--23--:R-:W-:Y:S05]  /*25d0*/  @!P0 BRA `(.L_x_42) ;  /* 0x0000002c00c08947 */ /* 0x00cfea0003800000 */
.L_x_86:
[C---:B------:R-:W-:Y:S01]  /*25e0*/  LEA R2, R6.reuse, UR12, 0x4 ;  /* 0x0000000c06027c11 */ /* 0x040fe2000f8e20ff */
[----:B------:R-:W-:-:S05]  /*25f0*/  VIADD R6, R6, 0x1 ;  /* 0x0000000106067836 */ /* 0x000fca0000000000 */
[----:B------:R-:W3:Y:S01]  /*2600*/  LDS R2, [R2+0x30c1c] ;  /* 0x030c1c0002027984 */ /* 0x000ee20000000800 */
[C---:B----4-:R-:W-:Y:S01]  /*2610*/  ISETP.NE.AND P1, PT, R6.reuse, 0x2, PT ;  /* 0x000000020600780c */ /* 0x050fe20003f25270 */
[----:B------:R4:W-:Y:S06]  /*2620*/  MEMBAR.ALL.CTA ;  /* 0x0000000000007992 */ /* 0x0009ec0000008000 */
[----:B----4-:R-:W4:Y:S01]  /*2630*/  FENCE.VIEW.ASYNC.S ;  /* 0x00000000000073c6 */ /* 0x010f220000000000 */
[----:B------:R-:W-:Y:S02]  /*2640*/  SEL R4, RZ, 0x1, P1 ;  /* 0x00000001ff047807 */ /* 0x000fe40000800000 */
[----:B------:R-:W-:-:S02]  /*2650*/  SEL R6, R6, RZ, P1 ;  /* 0x000000ff06067207 */ /* 0x000fc40000800000 */
[----:B------:R-:W-:Y:S01]  /*2660*/  LOP3.LUT R5, R5, R4, RZ, 0x3c, !PT ;  /* 0x0000000405057212 */ /* 0x000fe200078e3cff */
[----:B----4-:R4:W-:Y:S01]  /*2670*/  SYNCS.ARRIVE.TRANS64.ART0 RZ, [R3+URZ+0x80], R0 ;  /* 0x0000800003ff79a7 */ /* 0x0109e200085000ff */
[----:B---3--:R-:W-:-:S13]  /*2680*/  ISETP.NE.AND P0, PT, R2, 0x1, PT ;  /* 0x000000010200780c */ /* 0x008fda0003f05270 */
[----:B----4-:R-:W-:Y:S05]  /*2690*/  @!P0 BRA `(.L_x_43) ;  /* 0xfffffff800708947 */ /* 0x010fea000383ffff */
[----:B------:R-:W-:-:S06]  /*26a0*/  UIADD3 UR35, UPT, UPT, UR35, 0x1, URZ ;  /* 0x0000000123237890 */ /* 0x000fcc000fffe0ff */
[----:B------:R-:W-:Y:S02]  /*26b0*/  MOV R2, UR35 ;  /* 0x0000002300027c02 */ /* 0x000fe40008000f00 */
.L_x_36:
[----:B------:R-:W-:-:S09]  /*26c0*/  UISETP.NE.AND UP0, UPT, UR15, URZ, UPT ;  /* 0x000000ff0f00728c */ /* 0x000fd2000bf05270 */
[----:B------:R-:W-:Y:S05]  /*26d0*/  BRA.U UP0, `(.L_x_34) ;  /* 0x0000000100207547 */ /* 0x000fea000b800000 */
[----:B------:R-:W-:-:S04]  /*26e0*/  ISETP.NE.AND P0, PT, R2, 0x2, PT ;  /* 0x000000020200780c */ /* 0x000fc80003f05270 */
[----:B------:R-:W-:Y:S02]  /*26f0*/  SEL R0, RZ, 0x1, P0 ;  /* 0x00000001ff007807 */ /* 0x000fe40000000000 */
[----:B------:R-:W-:Y:S02]  /*2700*/  SEL R2, R2, RZ, P0 ;  /* 0x000000ff02027207 */ /* 0x000fe40000000000 */
[----:B------:R-:W-:Y:S02]  /*2710*/  LOP3.LUT R0, R7, R0, RZ, 0x3c, !PT ;  /* 0x0000000007007212 */ /* 0x000fe400078e3cff */
[----:B------:R-:W-:-:S03]  /*2720*/  LEA R2, R2, UR12, 0x3 ;  /* 0x0000000c02027c11 */ /* 0x000fc6000f8e18ff */
[----:B------:R-:W-:-:S04]  /*2730*/  IMAD.U32 R4, R0, -0x80000000, RZ ;  /* 0x8000000000047824 */ /* 0x000fc800078e00ff */
[----:B------:R-:W3:Y:S02]  /*2740*/  SYNCS.PHASECHK.TRANS64.TRYWAIT P0, [R2+URZ+0x60], R4 ;  /* 0x00006004020075a7 */ /* 0x000ee400080011ff */
[----:B---3--:R-:W-:Y:S05]  /*2750*/  @!P0 BRA `(.L_x_44) ;  /* 0x0000002c007c8947 */ /* 0x008fea0003800000 */
.L_x_34:
[----:B------:R-:W-:-:S13]  /*2760*/  ISETP.GT.AND P0, PT, R63, 0x3, PT ;  /* 0x000000033f00780c */ /* 0x000fda0003f04270 */
[----:B-1----:R-:W-:Y:S05]  /*2770*/  @P0 EXIT ;  /* 0x000000000000094d */ /* 0x002fea0003800000 */
[----:B------:R-:W-:-:S13]  /*2780*/  ISETP.NE.AND P0, PT, R63, RZ, PT ;  /* 0x000000ff3f00720c */ /* 0x000fda0003f05270 */
[----:B------:R-:W-:Y:S05]  /*2790*/  @P0 BRA `(.L_x_45) ;  /* 0x0000000000b80947 */ /* 0x000fea0003800000 */
[----:B------:R-:W1:Y:S01]  /*27a0*/  S2UR UR5, SR_CgaCtaId ;  /* 0x00000000000579c3 */ /* 0x000e620000008800 */
[----:B------:R-:W-:Y:S01]  /*27b0*/  NOP ;  /* 0x0000000000007918 */ /* 0x000fe20000000000 */
[----:B------:R-:W-:Y:S02]  /*27c0*/  UMOV UR4, 0x40 ;  /* 0x0000004000047882 */ /* 0x000fe40000000000 */
[----:B-1----:R-:W-:-:S09]  /*27d0*/  ULEA UR4, UR5, UR4, 0x18 ;  /* 0x0000000405047291 */ /* 0x002fd2000f8ec0ff */
[----:B---3--:R-:W1:Y:S01]  /*27e0*/  LDS.U8 R0, [UR4] ;  /* 0x00000004ff007984 */ /* 0x008e620008000000 */
[----:B------:R-:W-:Y:S02]  /*27f0*/  UMOV UR4, 0x400 ;  /* 0x0000040000047882 */ /* 0x000fe40000000000 */
[----:B------:R-:W-:Y:S01]  /*2800*/  ULEA UR4, UR5, UR4, 0x18 ;  /* 0x0000000405047291 */ /* 0x000fe2000f8ec0ff */
[----:B-1----:R-:W-:-:S13]  /*2810*/  ISETP.NE.AND P0, PT, R0, RZ, PT ;  /* 0x000000ff0000720c */ /* 0x002fda0003f05270 */
[----:B------:R-:W-:Y:S05]  /*2820*/  @P0 BRA `(.L_x_46) ;  /* 0x00000000007c0947 */ /* 0x000fea0003800000 */
[----:B------:R-:W-:-:S13]  /*2830*/  ELECT P0, URZ, PT ;  /* 0x0000000000ff782f */ /* 0x000fda0003800000 */
[----:B------:R-:W-:Y:S05]  /*2840*/  @!P0 BRA `(.L_x_47) ;  /* 0x0000000000848947 */ /* 0x000fea0003800000 */
[----:B------:R-:W-:-:S05]  /*2850*/  UMOV UR6, 0x10 ;  /* 0x0000001000067882 */ /* 0x000fca0000000000 */
[----:B------:R-:W-:Y:S04]  /*2860*/  DEPBAR.LE SB1, 0x36 ;  /* 0x00009d800000791a */ /* 0x000fe80000000000 */
[----:B------:R-:W1:Y:S02]  /*2870*/  UTCATOMSWS.FIND_AND_SET.ALIGN UP0, UR6, UR6 ;  /* 0x00000006000675e3 */ /* 0x000e640008000800 */
[----:B-1----:R-:W-:Y:S01]  /*2880*/  PLOP3.LUT P0, PT, PT, PT, UP0, 0x80, 0x8 ;  /* 0x000000000008781c */ /* 0x002fe20003f0f008 */
[----:B--2---:R-:W-:-:S03]  /*2890*/  IMAD.U32 R3, RZ, RZ, UR6 ;  /* 0x00000006ff037e24 */ /* 0x004fc6000f8e00ff */
[----:B------:R-:W-:-:S04]  /*28a0*/  SEL R0, RZ, 0xffffffff, !P0 ;  /* 0xffffffffff007807 */ /* 0x000fc80004000000 */
[----:B------:R-:W-:-:S13]  /*28b0*/  ISETP.NE.AND P0, PT, R0, RZ, PT ;  /* 0x000000ff0000720c */ /* 0x000fda0003f05270 */
[----:B------:R-:W-:Y:S05]  /*28c0*/  @P0 BRA `(.L_x_48) ;  /* 0x0000000000240947 */ /* 0x000fea0003800000 */
.L_x_49:
[----:B------:R-:W-:Y:S05]  /*28d0*/  NANOSLEEP 0x64 ;  /* 0x000000640000795d */ /* 0x000fea0003800000 */
[----:B------:R-:W-:-:S05]  /*28e0*/  UMOV UR6, 0x10 ;  /* 0x0000001000067882 */ /* 0x000fca0000000000 */
[----:B------:R-:W-:Y:S04]  /*28f0*/  DEPBAR.LE SB1, 0x36 ;  /* 0x00009d800000791a */ /* 0x000fe80000000000 */
[----:B------:R-:W1:Y:S02]  /*2900*/  UTCATOMSWS.FIND_AND_SET.ALIGN UP0, UR6, UR6 ;  /* 0x00000006000675e3 */ /* 0x000e640008000800 */
[----:B-1----:R-:W-:Y:S01]  /*2910*/  PLOP3.LUT P0, PT, PT, PT, UP0, 0x80, 0x8 ;  /* 0x000000000008781c */ /* 0x002fe20003f0f008 */
[----:B------:R-:W-:-:S03]  /*2920*/  IMAD.U32 R3, RZ, RZ, UR6 ;  /* 0x00000006ff037e24 */ /* 0x000fc6000f8e00ff */
[----:B------:R-:W-:-:S04]  /*2930*/  SEL R0, RZ, 0xffffffff, !P0 ;  /* 0xffffffffff007807 */ /* 0x000fc80004000000 */
[----:B------:R-:W-:-:S13]  /*2940*/  ISETP.NE.AND P0, PT, R0, RZ, PT ;  /* 0x000000ff0000720c */ /* 0x000fda0003f05270 */
[----:B------:R-:W-:Y:S05]  /*2950*/  @!P0 BRA `(.L_x_49) ;  /* 0xfffffffc00dc8947 */ /* 0x000fea000383ffff */
.L_x_48:
[C---:B------:R-:W-:Y:S01]  /*2960*/  R2UR UR7, R3.reuse ;  /* 0x00000000030772ca */ /* 0x040fe200000e0000 */
[----:B------:R-:W-:Y:S01]  /*2970*/  IMAD.MOV.U32 R0, RZ, RZ, 0xffff ;  /* 0x0000ffffff007424 */ /* 0x000fe200078e00ff */
[----:B------:R-:W-:Y:S02]  /*2980*/  UMOV UR6, 0x50 ;  /* 0x0000005000067882 */ /* 0x000fe40000000000 */
[----:B------:R-:W-:Y:S02]  /*2990*/  ULEA UR6, UR5, UR6, 0x18 ;  /* 0x0000000605067291 */ /* 0x000fe4000f8ec0ff */
[----:B------:R-:W-:Y:S01]  /*29a0*/  SHF.L.U32 R0, R0, R3, RZ ;  /* 0x0000000300007219 */ /* 0x000fe200000006ff */
[----:B------:R-:W-:-:S06]  /*29b0*/  IMAD.SHL.U32 R3, R3, 0x20, RZ ;  /* 0x0000002003037824 */ /* 0x000fcc00078e00ff */
[----:B------:R-:W-:-:S04]  /*29c0*/  UIADD3 UR7, UPT, UPT, UR7, 0x10, URZ ;  /* 0x0000001007077890 */ /* 0x000fc8000fffe0ff */
[----:B------:R-:W-:-:S06]  /*29d0*/  USHF.L.U32 UR7, UR14, UR7, URZ ;  /* 0x000000070e077299 */ /* 0x000fcc00080006ff */
[----:B------:R-:W-:-:S05]  /*29e0*/  LOP3.LUT R0, R0, UR7, RZ, 0xfc, !PT ;  /* 0x0000000700007c12 */ /* 0x000fca000f8efcff */
[----:B------:R1:W-:Y:S04]  /*29f0*/  ATOMS.OR RZ, [UR6], R0 ;  /* 0x00000000ffff798c */ /* 0x0003e8000b000006 */
[----:B------:R1:W-:Y:S01]  /*2a00*/  STS [UR4+0x98], R3 ;  /* 0x00009803ff007988 */ /* 0x0003e20008000804 */
[----:B------:R-:W-:Y:S05]  /*2a10*/  BRA `(.L_x_47) ;  /* 0x0000000000107947 */ /* 0x000fea0003800000 */
.L_x_46:
[----:B------:R-:W-:Y:S02]  /*2a20*/  MOV R0, 0xffffffff ;  /* 0xffffffff00007802 */ /* 0x000fe40000000f00 */
[----:B------:R-:W-:-:S03]  /*2a30*/  MOV R2, 0x2a60 ;  /* 0x00002a6000027802 */ /* 0x000fc60000000f00 */
[----:B------:R1:W-:Y:S04]  /*2a40*/  STS [UR4+0x98], R0 ;  /* 0x00009800ff007988 */ /* 0x0003e80008000804 */
[----:B-12---:R-:W-:Y:S05]  /*2a50*/  CALL.REL.NOINC `($__internal_1_$__cuda_sm10x_tcgen05_guardrail_trap_phase_invalid_during_alloc) ;  /* 0x0000002c00287944 */ /* 0x006fea0003c00000 */
.L_x_47:
[----:B------:R-:W-:Y:S05]  /*2a60*/  WARPSYNC.ALL ;  /* 0x0000000000007948 */ /* 0x000fea0003800000 */
[----:B------:R-:W-:Y:S01]  /*2a70*/  NOP ;  /* 0x0000000000007918 */ /* 0x000fe20000000000 */
.L_x_45:
[----:B------:R-:W4:Y:S08]  /*2a80*/  S2UR UR4, SR_CgaCtaId ;  /* 0x00000000000479c3 */ /* 0x000f300000008800 */
[----:B------:R-:W-:Y:S06]  /*2a90*/  BAR.SYNC.DEFER_BLOCKING 0x3, 0xa0 ;  /* 0x00c2800000007b1d */ /* 0x000fec0000010000 */
[----:B------:R-:W-:-:S02]  /*2aa0*/  UMOV UR5, 0x400 ;  /* 0x0000040000057882 */ /* 0x000fc40000000000 */
[----:B----4-:R-:W-:-:S06]  /*2ab0*/  ULEA UR4, UR4, UR5, 0x18 ;  /* 0x0000000504047291 */ /* 0x010fcc000f8ec0ff */
[----:B-12---:R-:W-:-:S05]  /*2ac0*/  MOV R3, UR4 ;  /* 0x0000000400037c02 */ /* 0x006fca0008000f00 */
[----:B------:R1:W2:Y:S01]  /*2ad0*/  LDS R61, [R3+0x98] ;  /* 0x00009800033d7984 */ /* 0x0002a20000000800 */
[----:B------:R-:W4:Y:S02]  /*2ae0*/  SYNCS.PHASECHK.TRANS64.TRYWAIT P0, [R3+URZ+0x70], RZ ;  /* 0x000070ff030075a7 */ /* 0x000f2400080011ff */
[----:B-12-4-:R-:W-:Y:S05]  /*2af0*/  @!P0 BRA `(.L_x_50) ;  /* 0x0000002800ac8947 */ /* 0x016fea0003800000 */
.L_x_88:
[----:B------:R-:W2:Y:S01]  /*2b00*/  LDS.128 R52, [R3+0x30c10] ;  /* 0x030c100003347984 */ /* 0x000ea20000000c00 */
[----:B---3--:R-:W-:Y:S01]  /*2b10*/  HFMA2 R0, -RZ, RZ, 0, 5.9604644775390625e-08 ;  /* 0x00000001ff007431 */ /* 0x008fe200000001ff */
[----:B------:R3:W-:Y:S06]  /*2b20*/  MEMBAR.ALL.CTA ;  /* 0x0000000000007992 */ /* 0x0007ec0000008000 */
[----:B---3--:R-:W3:Y:S02]  /*2b30*/  FENCE.VIEW.ASYNC.S ;  /* 0x00000000000073c6 */ /* 0x008ee40000000000 */
[----:B---3--:R3:W-:Y:S01]  /*2b40*/  SYNCS.ARRIVE.TRANS64.ART0 RZ, [R3+URZ+0x80], R0 ;  /* 0x0000800003ff79a7 */ /* 0x0087e200085000ff */
[----:B--2---:R-:W-:-:S13]  /*2b50*/  ISETP.NE.AND P0, PT, R55, 0x1, PT ;  /* 0x000000013700780c */ /* 0x004fda0003f05270 */
[----:B---3--:R-:W-:Y:S05]  /*2b60*/  @P0 BRA `(.L_x_51) ;  /* 0x0000002000780947 */ /* 0x008fea0003800000 */
[----:B------:R-:W2:Y:S01]  /*2b70*/  S2UR UR8, SR_CgaCtaId ;  /* 0x00000000000879c3 */ /* 0x000ea20000008800 */
[----:B------:R-:W3:Y:S01]  /*2b80*/  S2R R56, SR_LANEID ;  /* 0x0000000000387919 */ /* 0x000ee20000000000 */
[----:B------:R-:W-:Y:S01]  /*2b90*/  IMAD.MOV.U32 R62, RZ, RZ, 0x1 ;  /* 0x00000001ff3e7424 */ /* 0x000fe200078e00ff */
[----:B------:R-:W-:Y:S01]  /*2ba0*/  MOV R57, RZ ;  /* 0x000000ff00397202 */ /* 0x000fe20000000f00 */
[----:B------:R-:W-:Y:S01]  /*2bb0*/  IMAD.MOV.U32 R59, RZ, RZ, RZ ;  /* 0x000000ffff3b7224 */ /* 0x000fe200078e00ff */
[----:B------:R-:W-:Y:S01]  /*2bc0*/  MOV R60, RZ ;  /* 0x000000ff003c7202 */ /* 0x000fe20000000f00 */
[----:B------:R-:W-:Y:S01]  /*2bd0*/  UMOV UR9, 0x400 ;  /* 0x0000040000097882 */ /* 0x000fe20000000000 */
[----:B------:R-:W4:Y:S01]  /*2be0*/  LDCU.64 UR10, c[0x0][0x348] ;  /* 0x00006900ff0a77ac */ /* 0x000f220008000a00 */
[----:B--2---:R-:W-:-:S12]  /*2bf0*/  ULEA UR7, UR8, UR9, 0x18 ;  /* 0x0000000908077291 */ /* 0x004fd8000f8ec0ff */
.L_x_63:
[----:B---3--:R-:W2:Y:S01]  /*2c00*/  LDC.64 R8, c[0x0][0x750] ;  /* 0x0001d400ff087b82 */ /* 0x008ea20000000a00 */
[----:B------:R-:W-:-:S04]  /*2c10*/  IMAD.SHL.U32 R65, R52, 0x80, RZ ;  /* 0x0000008034417824 */ /* 0x000fc800078e00ff */
[----:B------:R-:W-:-:S03]  /*2c20*/  IMAD.IADD R7, R65, 0x1, R58 ;  /* 0x0000000141077824 */ /* 0x000fc600078e023a */
[----:B------:R-:W1:Y:S01]  /*2c30*/  LDC.64 R4, c[0x0][0x758] ;  /* 0x0001d600ff047b82 */ /* 0x000e620000000a00 */
[----:B------:R-:W-:Y:S02]  /*2c40*/  IMAD R52, R60, 0x8, R3 ;  /* 0x000000083c347824 */ /* 0x000fe400078e0203 */
[----:B--2---:R-:W-:-:S05]  /*2c50*/  IMAD.WIDE R8, R54, 0x4, R8 ;  /* 0x0000000436087825 */ /* 0x004fca00078e0208 */
[----:B------:R2:W5:Y:S01]  /*2c60*/  LDG.E R64, desc[UR22][R8.64] ;  /* 0x0000001608407981 */ /* 0x000562000c1e1900 */
[----:B-1----:R-:W-:-:S04]  /*2c70*/  IMAD.WIDE R12, R7, 0x4, R4 ;  /* 0x00000004070c7825 */ /* 0x002fc800078e0204 */
[----:B------:R-:W-:Y:S01]  /*2c80*/  IMAD.U32 R5, R57, -0x80000000, RZ ;  /* 0x8000000039057824 */ /* 0x000fe200078e00ff */
[----:B------:R1:W5:Y:S03]  /*2c90*/  LDG.E R55, desc[UR22][R12.64] ;  /* 0x000000160c377981 */ /* 0x000366000c1e1900 */
[----:B------:R-:W4:Y:S01]  /*2ca0*/  SYNCS.PHASECHK.TRANS64.TRYWAIT P1, [R52+URZ+0x50], R5 ;  /* 0x00005005340075a7 */ /* 0x000f2200080211ff */
[----:B------:R-:W-:Y:S01]  /*2cb0*/  IMAD.SHL.U32 R7, R58, 0x80, RZ ;  /* 0x000000803a077824 */ /* 0x000fe200078e00ff */
[----:B------:R-:W-:-:S04]  /*2cc0*/  SHF.R.U32.HI R2, RZ, 0x5, R58 ;  /* 0x00000005ff027819 */ /* 0x000fc8000001163a */
[----:B------:R-:W-:-:S05]  /*2cd0*/  LOP3.LUT R7, R7, 0xf80, RZ, 0xc0, !PT ;  /* 0x00000f8007077812 */ /* 0x000fca00078ec0ff */
[----:B------:R-:W-:-:S04]  /*2ce0*/  IMAD R4, R2, 0x1000, R7 ;  /* 0x0000100002047824 */ /* 0x000fc800078e0207 */
[----:B------:R-:W-:-:S04]  /*2cf0*/  IMAD.IADD R7, R3, 0x1, R4 ;  /* 0x0000000103077824 */ /* 0x000fc800078e0204 */
[C---:B------:R-:W-:Y:S02]  /*2d00*/  VIADD R6, R7.reuse, 0x430 ;  /* 0x0000043007067836 */ /* 0x040fe40000000000 */
[C---:B------:R-:W-:Y:S02]  /*2d10*/  VIADD R4, R7.reuse, 0x410 ;  /* 0x0000041007047836 */ /* 0x040fe40000000000 */
[C---:B--2---:R-:W-:Y:S01]  /*2d20*/  VIADD R9, R7.reuse, 0x400 ;  /* 0x0000040007097836 */ /* 0x044fe20000000000 */
[----:B------:R-:W-:Y:S02]  /*2d30*/  SHF.R.U32.HI R73, RZ, 0x3, R6 ;  /* 0x00000003ff497819 */ /* 0x000fe40000011606 */
[----:B------:R-:W-:Y:S02]  /*2d40*/  SHF.R.U32.HI R71, RZ, 0x3, R4 ;  /* 0x00000003ff477819 */ /* 0x000fe40000011604 */
[----:B------:R-:W-:Y:S01]  /*2d50*/  SHF.R.U32.HI R70, RZ, 0x3, R9 ;  /* 0x00000003ff467819 */ /* 0x000fe20000011609 */
[C---:B------:R-:W-:Y:S01]  /*2d60*/  VIADD R11, R7.reuse, 0x420 ;  /* 0x00000420070b7836 */ /* 0x040fe20000000000 */
[----:B------:R-:W-:Y:S01]  /*2d70*/  LOP3.LUT R73, R6, 0x70, R73, 0x78, !PT ;  /* 0x0000007006497812 */ /* 0x000fe200078e7849 */
[C---:B------:R-:W-:Y:S01]  /*2d80*/  VIADD R6, R7.reuse, 0x470 ;  /* 0x0000047007067836 */ /* 0x040fe20000000000 */
[----:B------:R-:W-:Y:S01]  /*2d90*/  LOP3.LUT R71, R4, 0x70, R71, 0x78, !PT ;  /* 0x0000007004477812 */ /* 0x000fe200078e7847 */
[----:B------:R-:W-:Y:S01]  /*2da0*/  VIADD R4, R7, 0x450 ;  /* 0x0000045007047836 */ /* 0x000fe20000000000 */
[----:B------:R-:W-:Y:S01]  /*2db0*/  LOP3.LUT R70, R9, 0x70, R70, 0x78, !PT ;  /* 0x0000007009467812 */ /* 0x000fe200078e7846 */
[----:B------:R-:W-:-:S02]  /*2dc0*/  VIADD R9, R7, 0x460 ;  /* 0x0000046007097836 */ /* 0x000fc40000000000 */
[----:B------:R-:W-:Y:S01]  /*2dd0*/  VIADD R7, R7, 0x440 ;  /* 0x0000044007077836 */ /* 0x000fe20000000000 */
[----:B------:R-:W-:Y:S02]  /*2de0*/  SHF.R.U32.HI R72, RZ, 0x3, R11 ;  /* 0x00000003ff487819 */ /* 0x000fe4000001160b */
[----:B------:R-:W-:Y:S02]  /*2df0*/  SHF.R.U32.HI R69, RZ, 0x3, R6 ;  /* 0x00000003ff457819 */ /* 0x000fe40000011606 */
[----:B------:R-:W-:Y:S02]  /*2e00*/  SHF.R.U32.HI R68, RZ, 0x3, R9 ;  /* 0x00000003ff447819 */ /* 0x000fe40000011609 */
[----:B------:R-:W-:Y:S02]  /*2e10*/  SHF.R.U32.HI R67, RZ, 0x3, R4 ;  /* 0x00000003ff437819 */ /* 0x000fe40000011604 */
[----:B------:R-:W-:Y:S02]  /*2e20*/  SHF.R.U32.HI R66, RZ, 0x3, R7 ;  /* 0x00000003ff427819 */ /* 0x000fe40000011607 */
[----:B------:R-:W-:-:S02]  /*2e30*/  LOP3.LUT R72, R11, 0x70, R72, 0x78, !PT ;  /* 0x000000700b487812 */ /* 0x000fc400078e7848 */
[----:B------:R-:W-:Y:S02]  /*2e40*/  PLOP3.LUT P0, PT, PT, PT, PT, 0x80, 0x8 ;  /* 0x000000000008781c */ /* 0x000fe40003f0f070 */
[----:B------:R-:W-:Y:S02]  /*2e50*/  ISETP.NE.AND P2, PT, R63, RZ, PT ;  /* 0x000000ff3f00720c */ /* 0x000fe40003f45270 */
[----:B------:R-:W-:Y:S02]  /*2e60*/  LOP3.LUT R69, R6, 0x70, R69, 0x78, !PT ;  /* 0x0000007006457812 */ /* 0x000fe400078e7845 */
[----:B------:R-:W-:Y:S02]  /*2e70*/  LOP3.LUT R68, R9, 0x70, R68, 0x78, !PT ;  /* 0x0000007009447812 */ /* 0x000fe400078e7844 */
[----:B------:R-:W-:Y:S02]  /*2e80*/  LOP3.LUT R67, R4, 0x70, R67, 0x78, !PT ;  /* 0x0000007004437812 */ /* 0x000fe400078e7843 */
[----:B------:R-:W-:Y:S01]  /*2e90*/  LOP3.LUT R66, R7, 0x70, R66, 0x78, !PT ;  /* 0x0000007007427812 */ /* 0x000fe200078e7842 */
[----:B-1--4-:R-:W-:Y:S06]  /*2ea0*/  @!P1 BRA `(.L_x_52) ;  /* 0x0000002400d49947 */ /* 0x012fec0003800000 */
.L_x_90:
[----:B-1----:R-:W-:Y:S01]  /*2eb0*/  LEA R5, R2, R61, 0x15 ;  /* 0x0000003d02057211 */ /* 0x002fe200078ea8ff */
[----:B------:R-:W-:Y:S01]  /*2ec0*/  HFMA2 R74, -RZ, RZ, 0, 0 ;  /* 0x00000000ff4a7431 */ /* 0x000fe200000001ff */
[----:B------:R-:W-:Y:S01]  /*2ed0*/  MOV R2, R54 ;  /* 0x0000003600027202 */ /* 0x000fe20000000f00 */
[----:B------:R-:W-:Y:S02]  /*2ee0*/  IMAD.MOV.U32 R76, RZ, RZ, RZ ;  /* 0x000000ffff4c7224 */ /* 0x000fe400078e00ff */
[----:B------:R-:W-:-:S07]  /*2ef0*/  IMAD R54, R60, 0x80, R5 ;  /* 0x000000803c367824 */ /* 0x000fce00078e0205 */
.L_x_58:
[----:B------:R-:W-:Y:S01]  /*2f00*/  SHF.L.U32 R75, R76, 0x5, RZ ;  /* 0x000000054c4b7819 */ /* 0x000fe200000006ff */
[----:B------:R-:W-:Y:S05]  /*2f10*/  WARPSYNC.ALL ;  /* 0x0000000000007948 */ /* 0x000fea0003800000 */
[----:B------:R-:W-:Y:S01]  /*2f20*/  NOP ;  /* 0x0000000000007918 */ /* 0x000fe20000000000 */
[----:B------:R-:W-:Y:S01]  /*2f30*/  IADD3 R4, PT, PT, R75, R54, RZ ;  /* 0x000000364b047210 */ /* 0x000fe20007ffe0ff */
[----:B------:R-:W-:Y:S01]  /*2f40*/  BSSY.RECONVERGENT B0, `(.L_x_53) ;  /* 0x0000083000007945 */ /* 0x000fe20003800200 */
[----:B------:R-:W-:Y:S02]  /*2f50*/  PLOP3.LUT P3, PT, P0, PT, PT, 0x80, 0x8 ;  /* 0x000000000008781c */ /* 0x000fe4000076f070 */
[----:B------:R-:W-:-:S13]  /*2f60*/  R2UR UR4, R4 ;  /* 0x00000000040472ca */ /* 0x000fda00000e0000 */
[----:B------:R-:W1:Y:S01]  /*2f70*/  LDTM.x32 R12, tmem[UR4+0x20] ;  /* 0x00002004000c79ee */ /* 0x000e6200082c0000 */
[----:B------:R-:W-:Y:S01]  /*2f80*/  R2UR UR4, R4 ;  /* 0x00000000040472ca */ /* 0x000fe200000e0000 */
[C---:B-1---5:R-:W-:Y:S01]  /*2f90*/  FMUL R77, R64.reuse, R12 ;  /* 0x0000000c404d7220 */ /* 0x062fe20000400000 */
[C---:B------:R-:W-:Y:S01]  /*2fa0*/  FMUL R78, R64.reuse, R13 ;  /* 0x0000000d404e7220 */ /* 0x040fe20000400000 */
        /* <DEDUP_REMOVED lines=23> */
[----:B------:R-:W1:Y:S01]  /*3120*/  LDTM.x32 R4, tmem[UR4] ;  /* 0x00000004000479ee */ /* 0x000e6200082c0000 */
[C---:B------:R-:W-:Y:S01]  /*3130*/  FMUL R102, R64.reuse, R37 ;  /* 0x0000002540667220 */ /* 0x040fe20000400000 */
[C---:B------:R-:W-:Y:S01]  /*3140*/  FMUL R103, R64.reuse, R38 ;  /* 0x0000002640677220 */ /* 0x040fe20000400000 */
[----:B------:R-:W-:Y:S01]  /*3150*/  FMUL R104, R64, R39 ;  /* 0x0000002740687220 */ /* 0x000fe20000400000 */
[----:B------:R-:W-:Y:S01]  /*3160*/  F2FP.BF16.F32.PACK_AB R39, R84, R83 ;  /* 0x000000535427723e */ /* 0x000fe200000010ff */
[----:B------:R-:W-:Y:S01]  /*3170*/  FMUL R40, R64, R40 ;  /* 0x0000002840287220 */ /* 0x000fe20000400000 */
[----:B------:R-:W-:Y:S01]  /*3180*/  F2FP.BF16.F32.PACK_AB R38, R82, R81 ;  /* 0x000000515226723e */ /* 0x000fe200000010ff */
[----:B------:R-:W-:Y:S01]  /*3190*/  FMUL R41, R64, R41 ;  /* 0x0000002940297220 */ /* 0x000fe20000400000 */
[----:B------:R-:W-:Y:S01]  /*31a0*/  F2FP.BF16.F32.PACK_AB R37, R80, R79 ;  /* 0x0000004f5025723e */ /* 0x000fe200000010ff */
[----:B------:R-:W-:Y:S01]  /*31b0*/  FMUL R42, R64, R42 ;  /* 0x0000002a402a7220 */ /* 0x000fe20000400000 */
[----:B------:R-:W-:Y:S01]  /*31c0*/  F2FP.BF16.F32.PACK_AB R36, R78, R77 ;  /* 0x0000004d4e24723e */ /* 0x000fe200000010ff */
[----:B------:R-:W-:Y:S01]  /*31d0*/  FMUL R43, R64, R43 ;  /* 0x0000002b402b7220 */ /* 0x000fe20000400000 */
[----:B------:R-:W-:-:S02]  /*31e0*/  F2FP.BF16.F32.PACK_AB R47, R92, R91 ;  /* 0x0000005b5c2f723e */ /* 0x000fc400000010ff */
[----:B------:R-:W-:Y:S01]  /*31f0*/  F2FP.BF16.F32.PACK_AB R46, R90, R89 ;  /* 0x000000595a2e723e */ /* 0x000fe200000010ff */
[----:B------:R2:W-:Y:S01]  /*3200*/  STS.128 [R66], R36 ;  /* 0x0000002442007388 */ /* 0x0005e20000000c00 */
[----:B------:R-:W-:Y:S02]  /*3210*/  F2FP.BF16.F32.PACK_AB R45, R88, R87 ;  /* 0x00000057582d723e */ /* 0x000fe400000010ff */
[----:B------:R-:W-:Y:S02]  /*3220*/  F2FP.BF16.F32.PACK_AB R44, R86, R85 ;  /* 0x00000055562c723e */ /* 0x000fe400000010ff */
[----:B------:R-:W-:Y:S02]  /*3230*/  F2FP.BF16.F32.PACK_AB R51, R100, R99 ;  /* 0x000000636433723e */ /* 0x000fe400000010ff */
[----:B------:R-:W-:Y:S01]  /*3240*/  F2FP.BF16.F32.PACK_AB R50, R98, R97 ;  /* 0x000000616232723e */ /* 0x000fe200000010ff */
[----:B------:R4:W-:Y:S01]  /*3250*/  STS.128 [R67], R44 ;  /* 0x0000002c43007388 */ /* 0x0009e20000000c00 */
[----:B------:R-:W-:Y:S01]  /*3260*/  F2FP.BF16.F32.PACK_AB R49, R96, R95 ;  /* 0x0000005f6031723e */ /* 0x000fe200000010ff */
[----:B-1----:R-:W-:Y:S01]  /*3270*/  FMUL R105, R64, R4 ;  /* 0x0000000440697220 */ /* 0x002fe20000400000 */
[----:B------:R-:W-:Y:S01]  /*3280*/  F2FP.BF16.F32.PACK_AB R48, R94, R93 ;  /* 0x0000005d5e30723e */ /* 0x000fe200000010ff */
[C---:B------:R-:W-:Y:S01]  /*3290*/  FMUL R106, R64.reuse, R5 ;  /* 0x00000005406a7220 */ /* 0x040fe20000400000 */
[C---:B------:R-:W-:Y:S01]  /*32a0*/  FMUL R107, R64.reuse, R6 ;  /* 0x00000006406b7220 */ /* 0x040fe20000400000 */
[C---:B------:R-:W-:Y:S01]  /*32b0*/  FMUL R108, R64.reuse, R7 ;  /* 0x00000007406c7220 */ /* 0x040fe20000400000 */
[C---:B------:R-:W-:Y:S01]  /*32c0*/  FMUL R109, R64.reuse, R8 ;  /* 0x00000008406d7220 */ /* 0x040fe20000400000 */
[C---:B------:R-:W-:Y:S01]  /*32d0*/  FMUL R110, R64.reuse, R9 ;  /* 0x00000009406e7220 */ /* 0x040fe20000400000 */
[C---:B------:R-:W-:Y:S01]  /*32e0*/  FMUL R111, R64.reuse, R10 ;  /* 0x0000000a406f7220 */ /* 0x040fe20000400000 */
[C---:B------:R-:W-:Y:S01]  /*32f0*/  FMUL R112, R64.reuse, R11 ;  /* 0x0000000b40707220 */ /* 0x040fe20000400000 */
[----:B------:R1:W-:Y:S01]  /*3300*/  STS.128 [R68], R48 ;  /* 0x0000003044007388 */ /* 0x0003e20000000c00 */
        /* <DEDUP_REMOVED lines=11> */
[C---:B--2---:R-:W-:Y:S01]  /*33c0*/  FMUL R36, R64.reuse, R12 ;  /* 0x0000000c40247220 */ /* 0x044fe20000400000 */
[C---:B------:R-:W-:Y:S01]  /*33d0*/  FMUL R37, R64.reuse, R13 ;  /* 0x0000000d40257220 */ /* 0x040fe20000400000 */
[C---:B------:R-:W-:Y:S01]  /*33e0*/  FMUL R38, R64.reuse, R14 ;  /* 0x0000000e40267220 */ /* 0x040fe20000400000 */
[C---:B------:R-:W-:Y:S01]  /*33f0*/  FMUL R39, R64.reuse, R15 ;  /* 0x0000000f40277220 */ /* 0x040fe20000400000 */
[----:B------:R-:W-:Y:S01]  /*3400*/  FMUL R35, R64, R35 ;  /* 0x0000002340237220 */ /* 0x000fe20000400000 */
[----:B------:R-:W-:-:S02]  /*3410*/  F2FP.BF16.F32.PACK_AB R7, R112, R111 ;  /* 0x0000006f7007723e */ /* 0x000fc400000010ff */
[----:B------:R-:W-:Y:S01]  /*3420*/  F2FP.BF16.F32.PACK_AB R6, R110, R109 ;  /* 0x0000006d6e06723e */ /* 0x000fe200000010ff */
[C---:B----4-:R-:W-:Y:S01]  /*3430*/  FMUL R44, R64.reuse, R16 ;  /* 0x00000010402c7220 */ /* 0x050fe20000400000 */
[C---:B------:R-:W-:Y:S01]  /*3440*/  FMUL R45, R64.reuse, R17 ;  /* 0x00000011402d7220 */ /* 0x040fe20000400000 */
[C---:B------:R-:W-:Y:S01]  /*3450*/  FMUL R46, R64.reuse, R18 ;  /* 0x00000012402e7220 */ /* 0x040fe20000400000 */
[----:B------:R-:W-:Y:S01]  /*3460*/  FMUL R47, R64, R19 ;  /* 0x00000013402f7220 */ /* 0x000fe20000400000 */
[----:B------:R-:W-:Y:S02]  /*3470*/  F2FP.BF16.F32.PACK_AB R5, R108, R107 ;  /* 0x0000006b6c05723e */ /* 0x000fe400000010ff */
[----:B------:R-:W-:Y:S02]  /*3480*/  F2FP.BF16.F32.PACK_AB R4, R106, R105 ;  /* 0x000000696a04723e */ /* 0x000fe400000010ff */
[----:B------:R-:W-:Y:S02]  /*3490*/  F2FP.BF16.F32.PACK_AB R11, R47, R46 ;  /* 0x0000002e2f0b723e */ /* 0x000fe400000010ff */
[----:B------:R-:W-:Y:S01]  /*34a0*/  F2FP.BF16.F32.PACK_AB R10, R45, R44 ;  /* 0x0000002c2d0a723e */ /* 0x000fe200000010ff */
[C---:B-1----:R-:W-:Y:S01]  /*34b0*/  FMUL R48, R64.reuse, R20 ;  /* 0x0000001440307220 */ /* 0x042fe20000400000 */
[C---:B------:R-:W-:Y:S01]  /*34c0*/  FMUL R49, R64.reuse, R21 ;  /* 0x0000001540317220 */ /* 0x040fe20000400000 */
[C---:B------:R-:W-:Y:S01]  /*34d0*/  FMUL R50, R64.reuse, R22 ;  /* 0x0000001640327220 */ /* 0x040fe20000400000 */
[----:B------:R-:W-:Y:S01]  /*34e0*/  FMUL R51, R64, R23 ;  /* 0x0000001740337220 */ /* 0x000fe20000400000 */
[----:B------:R-:W-:-:S02]  /*34f0*/  F2FP.BF16.F32.PACK_AB R23, R43, R42 ;  /* 0x0000002a2b17723e */ /* 0x000fc400000010ff */
[----:B------:R-:W-:Y:S02]  /*3500*/  F2FP.BF16.F32.PACK_AB R22, R41, R40 ;  /* 0x000000282916723e */ /* 0x000fe400000010ff */
[----:B------:R-:W-:Y:S02]  /*3510*/  F2FP.BF16.F32.PACK_AB R21, R104, R103 ;  /* 0x000000676815723e */ /* 0x000fe400000010ff */
[----:B------:R-:W-:Y:S02]  /*3520*/  F2FP.BF16.F32.PACK_AB R20, R102, R101 ;  /* 0x000000656614723e */ /* 0x000fe400000010ff */
[----:B------:R-:W-:Y:S02]  /*3530*/  F2FP.BF16.F32.PACK_AB R9, R39, R38 ;  /* 0x000000262709723e */ /* 0x000fe400000010ff */
[----:B------:R-:W-:Y:S01]  /*3540*/  F2FP.BF16.F32.PACK_AB R8, R37, R36 ;  /* 0x000000242508723e */ /* 0x000fe200000010ff */
[----:B------:R1:W-:Y:S01]  /*3550*/  STS.128 [R69], R20 ;  /* 0x0000001445007388 */ /* 0x0003e20000000c00 */
[----:B------:R-:W-:-:S02]  /*3560*/  F2FP.BF16.F32.PACK_AB R15, R27, R26 ;  /* 0x0000001a1b0f723e */ /* 0x000fc400000010ff */
[----:B------:R-:W-:Y:S01]  /*3570*/  F2FP.BF16.F32.PACK_AB R14, R25, R24 ;  /* 0x00000018190e723e */ /* 0x000fe200000010ff */
[----:B------:R1:W-:Y:S01]  /*3580*/  STS.128 [R70], R4 ;  /* 0x0000000446007388 */ /* 0x0003e20000000c00 */
[----:B------:R-:W-:Y:S02]  /*3590*/  F2FP.BF16.F32.PACK_AB R13, R51, R50 ;  /* 0x00000032330d723e */ /* 0x000fe400000010ff */
[----:B------:R-:W-:Y:S01]  /*35a0*/  F2FP.BF16.F32.PACK_AB R12, R49, R48 ;  /* 0x00000030310c723e */ /* 0x000fe200000010ff */
[----:B------:R1:W-:Y:S01]  /*35b0*/  STS.128 [R71], R8 ;  /* 0x0000000847007388 */ /* 0x0003e20000000c00 */
[----:B------:R-:W-:Y:S02]  /*35c0*/  F2FP.BF16.F32.PACK_AB R19, R35, R34 ;  /* 0x000000222313723e */ /* 0x000fe400000010ff */
[----:B------:R-:W-:Y:S01]  /*35d0*/  F2FP.BF16.F32.PACK_AB R18, R33, R32 ;  /* 0x000000202112723e */ /* 0x000fe200000010ff */
[----:B------:R1:W-:Y:S01]  /*35e0*/  STS.128 [R72], R12 ;  /* 0x0000000c48007388 */ /* 0x0003e20000000c00 */
[----:B------:R-:W-:-:S02]  /*35f0*/  F2FP.BF16.F32.PACK_AB R17, R31, R30 ;  /* 0x0000001e1f11723e */ /* 0x000fc400000010ff */
[----:B------:R-:W-:-:S05]  /*3600*/  F2FP.BF16.F32.PACK_AB R16, R29, R28 ;  /* 0x0000001c1d10723e */ /* 0x000fca00000010ff */
[----:B------:R1:W-:Y:S01]  /*3610*/  STS.128 [R73], R16 ;  /* 0x0000001049007388 */ /* 0x0003e20000000c00 */
[----:B------:R2:W-:Y:S06]  /*3620*/  MEMBAR.ALL.CTA ;  /* 0x0000000000007992 */ /* 0x0005ec0000008000 */
[----:B--2---:R-:W2:Y:S02]  /*3630*/  FENCE.VIEW.ASYNC.S ;  /* 0x00000000000073c6 */ /* 0x004ea40000000000 */
[----:B--2---:R-:W-:Y:S06]  /*3640*/  BAR.SYNC.DEFER_BLOCKING 0x2, 0x80 ;  /* 0x0082000000007b1d */ /* 0x004fec0000010000 */
[----:B------:R-:W-:Y:S05]  /*3650*/  @P2 BRA `(.L_x_54) ;  /* 0x0000000000442947 */ /* 0x000fea0003800000 */
[----:B------:R-:W-:Y:S01]  /*3660*/  UIADD3 UR12, UP0, UPT, UR10, 0x240, URZ ;  /* 0x000002400a0c7890 */ /* 0x000fe2000ff1e0ff */
[----:B------:R-:W-:Y:S01]  /*3670*/  PLOP3.LUT P0, PT, PT, PT, PT, 0x80, 0x8 ;  /* 0x000000000008781c */ /* 0x000fe20003f0f070 */
[----:B------:R-:W-:Y:S01]  /*3680*/  IMAD R75, R53, 0x80, R75 ;  /* 0x00000080354b7824 */ /* 0x000fe200078e024b */
[----:B-1----:R-:W-:Y:S01]  /*3690*/  IADD3 R4, PT, PT, R3, 0x400, RZ ;  /* 0x0000040003047810 */ /* 0x002fe20007ffe0ff */
[----:B------:R-:W-:-:S12]  /*36a0*/  UIADD3.X UR13, UPT, UPT, URZ, UR11, URZ, UP0, !UPT ;  /* 0x0000000bff0d7290 */ /* 0x000fd800087fe4ff */
.L_x_55:
[----:B------:R-:W-:Y:S02]  /*36b0*/  PLOP3.LUT P1, PT, P1, P0, PT, 0xf2, 0x2f ;  /* 0x00000000002f781c */ /* 0x000fe40000f21e72 */
[----:B------:R-:W-:-:S08]  /*36c0*/  @P0 R2UR P1, UR6, R65 ;  /* 0x00000000410602ca */ /* 0x000fd00000020000 */
[----:B------:R-:W-:Y:S02]  /*36d0*/  PLOP3.LUT P1, PT, P1, P0, PT, 0xf2, 0x2f ;  /* 0x00000000002f781c */ /* 0x000fe40000f21e72 */
[----:B------:R-:W-:-:S08]  /*36e0*/  @P0 R2UR.OR P1, UR5, R75 ;  /* 0x000000004b0502ca */ /* 0x000fd00000120000 */
[----:B------:R-:W-:Y:S02]  /*36f0*/  PLOP3.LUT P1, PT, P1, P0, PT, 0xf2, 0x2f ;  /* 0x00000000002f781c */ /* 0x000fe40000f21e72 */
[----:B------:R-:W-:-:S08]  /*3700*/  @P0 R2UR.OR P1, UR4, R4 ;  /* 0x00000000040402ca */ /* 0x000fd00000120000 */
[----:B------:R-:W-:Y:S02]  /*3710*/  @P0 PLOP3.LUT P0, PT, P1, PT, PT, 0x80, 0x8 ;  /* 0x000000000008081c */ /* 0x000fe40000f0f070 */
[----:B------:R-:W-:-:S03]  /*3720*/  PLOP3.LUT P1, PT, PT, PT, PT, 0x80, 0x8 ;  /* 0x000000000008781c */ /* 0x000fc60003f2f070 */
[----:B------:R1:W-:Y:S08]  /*3730*/  UTMASTG.2D [UR4], [UR12], desc[URZ] ;  /* 0x0000ff040c0073b5 */ /* 0x0003f00008009000 */
[----:B-1----:R-:W-:Y:S05]  /*3740*/  @P0 BRA.U.ANY `(.L_x_55) ;  /* 0xfffffffd00d80947 */ /* 0x002fea000393ffff */
[----:B------:R0:W-:Y:S01]  /*3750*/  UTMACMDFLUSH ;  /* 0x00000000000079b7 */ /* 0x0001e20000000000 */
[----:B------:R-:W-:-:S04]  /*3760*/  DEPBAR.LE SB0, 0x0 ;  /* 0x000080000000791a */ /* 0x000fc80000000000 */
.L_x_54:
[----:B------:R-:W-:Y:S05]  /*3770*/  BSYNC.RECONVERGENT B0 ;  /* 0x0000000000007941 */ /* 0x000fea0003800200 */
.L_x_53:
[----:B------:R-:W-:Y:S01]  /*3780*/  FMUL R116, R112, -1.4426950216293334961 ;  /* 0xbfb8aa3b70747820 */ /* 0x000fe20000400000 */
[----:B-1----:R-:W-:Y:S01]  /*3790*/  FMUL R20, R47, -1.4426950216293334961 ;  /* 0xbfb8aa3b2f147820 */ /* 0x002fe20000400000 */
[----:B------:R-:W-:Y:S01]  /*37a0*/  FMUL R117, R111, -1.4426950216293334961 ;  /* 0xbfb8aa3b6f757820 */ /* 0x000fe20000400000 */
[----:B------:R-:W-:Y:S01]  /*37b0*/  FMUL R14, R25, -1.4426950216293334961 ;  /* 0xbfb8aa3b190e7820 */ /* 0x000fe20000400000 */
[----:B------:R-:W-:Y:S01]  /*37c0*/  FMUL R123, R105, -1.4426950216293334961 ;  /* 0xbfb8aa3b697b7820 */ /* 0x000fe20000400000 */
[----:B------:R-:W-:Y:S01]  /*37d0*/  FMUL R121, R107, -1.4426950216293334961 ;  /* 0xbfb8aa3b6b797820 */ /* 0x000fe20000400000 */
[----:B------:R-:W1:Y:S01]  /*37e0*/  MUFU.EX2 R116, R116 ;  /* 0x0000007400747308 */ /* 0x000e620000000800 */
[----:B------:R-:W-:Y:S01]  /*37f0*/  FMUL R120, R108, -1.4426950216293334961 ;  /* 0xbfb8aa3b6c787820 */ /* 0x000fe20000400000 */
[----:B------:R-:W-:Y:S01]  /*3800*/  FMUL R119, R109, -1.4426950216293334961 ;  /* 0xbfb8aa3b6d777820 */ /* 0x000fe20000400000 */
[----:B------:R-:W-:Y:S01]  /*3810*/  FMUL R12, R27, -1.4426950216293334961 ;  /* 0xbfb8aa3b1b0c7820 */ /* 0x000fe20000400000 */
[----:B------:R-:W-:Y:S01]  /*3820*/  FMUL R10, R31, -1.4426950216293334961 ;  /* 0xbfb8aa3b1f0a7820 */ /* 0x000fe20000400000 */
[----:B------:R-:W-:Y:S01]  /*3830*/  FMUL R118, R110, -1.4426950216293334961 ;  /* 0xbfb8aa3b6e767820 */ /* 0x000fe20000400000 */
[----:B------:R-:W-:Y:S01]  /*3840*/  FMUL R8, R29, -1.4426950216293334961 ;  /* 0xbfb8aa3b1d087820 */ /* 0x000fe20000400000 */
[----:B------:R-:W-:Y:S01]  /*3850*/  FMUL R6, R33, -1.4426950216293334961 ;  /* 0xbfb8aa3b21067820 */ /* 0x000fe20000400000 */
[----:B------:R-:W2:Y:S01]  /*3860*/  MUFU.EX2 R20, R20 ;  /* 0x0000001400147308 */ /* 0x000ea20000000800 */
[----:B------:R-:W-:Y:S01]  /*3870*/  FMUL R122, R106, -1.4426950216293334961 ;  /* 0xbfb8aa3b6a7a7820 */ /* 0x000fe20000400000 */
[----:B------:R-:W-:Y:S01]  /*3880*/  FMUL R4, R35, -1.4426950216293334961 ;  /* 0xbfb8aa3b23047820 */ /* 0x000fe20000400000 */
[----:B------:R-:W-:Y:S01]  /*3890*/  FMUL R22, R45, -1.4426950216293334961 ;  /* 0xbfb8aa3b2d167820 */ /* 0x000fe20000400000 */
[----:B------:R-:W-:Y:S01]  /*38a0*/  FMUL R75, R39, -1.4426950216293334961 ;  /* 0xbfb8aa3b274b7820 */ /* 0x000fe20000400000 */
[----:B------:R-:W-:Y:S01]  /*38b0*/  FMUL R9, R30, -1.4426950216293334961 ;  /* 0xbfb8aa3b1e097820 */ /* 0x000fe20000400000 */
[----:B------:R-:W-:Y:S01]  /*38c0*/  FMUL R15, R24, -1.4426950216293334961 ;  /* 0xbfb8aa3b180f7820 */ /* 0x000fe20000400000 */
[----:B------:R-:W-:Y:S01]  /*38d0*/  FMUL R13, R26, -1.4426950216293334961 ;  /* 0xbfb8aa3b1a0d7820 */ /* 0x000fe20000400000 */
[----:B------:R-:W4:Y:S01]  /*38e0*/  MUFU.EX2 R117, R117 ;  /* 0x0000007500757308 */ /* 0x000f220000000800 */
[----:B------:R-:W-:Y:S01]  /*38f0*/  FMUL R11, R28, -1.4426950216293334961 ;  /* 0xbfb8aa3b1c0b7820 */ /* 0x000fe20000400000 */
[----:B------:R-:W-:Y:S01]  /*3900*/  FMUL R23, R44, -1.4426950216293334961 ;  /* 0xbfb8aa3b2c177820 */ /* 0x000fe20000400000 */
[----:B------:R-:W-:Y:S01]  /*3910*/  FMUL R7, R32, -1.4426950216293334961 ;  /* 0xbfb8aa3b20077820 */ /* 0x000fe20000400000 */
[----:B------:R-:W-:Y:S01]  /*3920*/  FMUL R5, R34, -1.4426950216293334961 ;  /* 0xbfb8aa3b22057820 */ /* 0x000fe20000400000 */
[----:B------:R-:W-:Y:S01]  /*3930*/  FMUL R21, R46, -1.4426950216293334961 ;  /* 0xbfb8aa3b2e157820 */ /* 0x000fe20000400000 */
[----:B------:R-:W-:Y:S01]  /*3940*/  FMUL R17, R50, -1.4426950216293334961 ;  /* 0xbfb8aa3b32117820 */ /* 0x000fe20000400000 */
[----:B------:R-:W-:Y:S01]  /*3950*/  FMUL R16, R51, -1.4426950216293334961 ;  /* 0xbfb8aa3b33107820 */ /* 0x000fe20000400000 */
[----:B------:R-:W-:Y:S01]  /*3960*/  MUFU.EX2 R14, R14 ;  /* 0x0000000e000e7308 */ /* 0x000fe20000000800 */
[----:B------:R-:W-:Y:S01]  /*3970*/  FMUL R115, R36, -1.4426950216293334961 ;  /* 0xbfb8aa3b24737820 */ /* 0x000fe20000400000 */
[----:B------:R-:W-:Y:S01]  /*3980*/  FMUL R113, R38, -1.4426950216293334961 ;  /* 0xbfb8aa3b26717820 */ /* 0x000fe20000400000 */
[----:B------:R-:W-:Y:S01]  /*3990*/  FMUL R19, R48, -1.4426950216293334961 ;  /* 0xbfb8aa3b30137820 */ /* 0x000fe20000400000 */
[----:B------:R-:W-:Y:S01]  /*39a0*/  FMUL R114, R37, -1.4426950216293334961 ;  /* 0xbfb8aa3b25727820 */ /* 0x000fe20000400000 */
[----:B------:R-:W-:Y:S01]  /*39b0*/  FMUL R18, R49, -1.4426950216293334961 ;  /* 0xbfb8aa3b31127820 */ /* 0x000fe20000400000 */
[----:B-1----:R-:W-:Y:S01]  /*39c0*/  FADD R116, R116, 1 ;  /* 0x3f80000074747421 */ /* 0x002fe20000000000 */
[----:B--2---:R-:W-:Y:S01]  /*39d0*/  FADD R20, R20, 1 ;  /* 0x3f80000014147421 */ /* 0x004fe20000000000 */
[----:B------:R-:W1:Y:S01]  /*39e0*/  MUFU.EX2 R123, R123 ;  /* 0x0000007b007b7308 */ /* 0x000e620000000800 */
[----:B----4-:R-:W-:Y:S01]  /*39f0*/  FADD R124, R117, 1 ;  /* 0x3f800000757c7421 */ /* 0x010fe20000000000 */
[----:B------:R-:W-:Y:S01]  /*3a00*/  BAR.SYNC.DEFER_BLOCKING 0x2, 0x80 ;  /* 0x0082000000007b1d */ /* 0x000fe20000010000 */
[----:B------:R-:W-:-:S02]  /*3a10*/  LEA R125, R58, R3, 0x6 ;  /* 0x000000033a7d7211 */ /* 0x000fc400078e30ff */
[----:B------:R-:W-:Y:S02]  /*3a20*/  ISETP.NE.AND P2, PT, R63, RZ, PT ;  /* 0x000000ff3f00720c */ /* 0x000fe40003f45270 */
[C---:B------:R-:W-:Y:S01]  /*3a30*/  IADD3 R127, PT, PT, R125.reuse, 0x4410, RZ ;  /* 0x000044107d7f7810 */ /* 0x040fe20007ffe0ff */
[----:B------:R-:W2:Y:S01]  /*3a40*/  MUFU.EX2 R121, R121 ;  /* 0x0000007900797308 */ /* 0x000ea20000000800 */
[----:B------:R-:W-:-:S07]  /*3a50*/  IADD3 R132, PT, PT, R125, 0x4420, RZ ;  /* 0x000044207d847810 */ /* 0x000fce0007ffe0ff */
[----:B------:R-:W4:Y:S01]  /*3a60*/  MUFU.EX2 R120, R120 ;  /* 0x0000007800787308 */ /* 0x000f220000000800 */
[----:B-1----:R-:W-:-:S07]  /*3a70*/  FADD R130, R123, 1 ;  /* 0x3f8000007b827421 */ /* 0x002fce0000000000 */
[----:B------:R-:W1:Y:S01]  /*3a80*/  MUFU.EX2 R119, R119 ;  /* 0x0000007700777308 */ /* 0x000e620000000800 */
[----:B--2---:R-:W-:-:S07]  /*3a90*/  FADD R128, R121, 1 ;  /* 0x3f80000079807421 */ /* 0x004fce0000000000 */
[----:B------:R-:W-:Y:S01]  /*3aa0*/  MUFU.EX2 R12, R12 ;  /* 0x0000000c000c7308 */ /* 0x000fe20000000800 */
[----:B----4-:R-:W-:-:S07]  /*3ab0*/  FADD R120, R120, 1 ;  /* 0x3f80000078787421 */ /* 0x010fce0000000000 */
[----:B------:R-:W2:Y:S01]  /*3ac0*/  MUFU.EX2 R10, R10 ;  /* 0x0000000a000a7308 */ /* 0x000ea20000000800 */
[----:B-1----:R-:W-:-:S07]  /*3ad0*/  FADD R126, R119, 1 ;  /* 0x3f800000777e7421 */ /* 0x002fce0000000000 */
[----:B------:R-:W1:Y:S08]  /*3ae0*/  MUFU.EX2 R118, R118 ;  /* 0x0000007600767308 */ /* 0x000e700000000800 */
[----:B------:R-:W-:Y:S01]  /*3af0*/  MUFU.EX2 R8, R8 ;  /* 0x0000000800087308 */ /* 0x000fe20000000800 */
[----:B--2---:R-:W-:-:S07]  /*3b00*/  FADD R10, R10, 1 ;  /* 0x3f8000000a0a7421 */ /* 0x004fce0000000000 */
[----:B------:R-:W2:Y:S01]  /*3b10*/  MUFU.EX2 R6, R6 ;  /* 0x0000000600067308 */ /* 0x000ea20000000800 */
[----:B-1----:R-:W-:-:S07]  /*3b20*/  FADD R118, R118, 1 ;  /* 0x3f80000076767421 */ /* 0x002fce0000000000 */
[----:B------:R-:W1:Y:S08]  /*3b30*/  MUFU.EX2 R122, R122 ;  /* 0x0000007a007a7308 */ /* 0x000e700000000800 */
[----:B------:R-:W4:Y:S01]  /*3b40*/  MUFU.EX2 R4, R4 ;  /* 0x0000000400047308 */ /* 0x000f220000000800 */
[----:B--2---:R-:W-:-:S07]  /*3b50*/  FADD R6, R6, 1 ;  /* 0x3f80000006067421 */ /* 0x004fce0000000000 */
[----:B------:R-:W2:Y:S01]  /*3b60*/  MUFU.EX2 R22, R22 ;  /* 0x0000001600167308 */ /* 0x000ea20000000800 */
[----:B-1----:R-:W-:-:S07]  /*3b70*/  FADD R122, R122, 1 ;  /* 0x3f8000007a7a7421 */ /* 0x002fce0000000000 */
[----:B------:R-:W-:Y:S01]  /*3b80*/  MUFU.EX2 R75, R75 ;  /* 0x0000004b004b7308 */ /* 0x000fe20000000800 */
[----:B----4-:R-:W-:-:S07]  /*3b90*/  FADD R4, R4, 1 ;  /* 0x3f80000004047421 */ /* 0x010fce0000000000 */
[----:B------:R-:W1:Y:S01]  /*3ba0*/  MUFU.EX2 R9, R9 ;  /* 0x0000000900097308 */ /* 0x000e620000000800 */
[----:B--2---:R-:W-:-:S07]  /*3bb0*/  FADD R22, R22, 1 ;  /* 0x3f80000016167421 */ /* 0x004fce0000000000 */
[----:B------:R-:W2:Y:S08]  /*3bc0*/  MUFU.EX2 R15, R15 ;  /* 0x0000000f000f7308 */ /* 0x000eb00000000800 */
        /* <DEDUP_REMOVED lines=22> */
[----:B------:R-:W2:Y:S08]  /*3d30*/  MUFU.RCP R117, R116 ;  /* 0x0000007400757308 */ /* 0x000eb00000001000 */
[----:B------:R-:W4:Y:S01]  /*3d40*/  MUFU.EX2 R18, R18 ;  /* 0x0000001200127308 */ /* 0x000f220000000800 */
[----:B-1----:R-:W-:-:S07]  /*3d50*/  FADD R114, R114, 1 ;  /* 0x3f80000072727421 */ /* 0x002fce0000000000 */
[----:B------:R1:W5:Y:S01]  /*3d60*/  MUFU.RCP R116, R20 ;  /* 0x0000001400747308 */ /* 0x0003620000001000 */
[----:B--2---:R-:W-:-:S04]  /*3d70*/  FMUL R117, R112, R117 ;  /* 0x0000007570757220 */ /* 0x004fc80000400000 */
[----:B------:R-:W-:-:S03]  /*3d80*/  FMUL R84, R84, R117 ;  /* 0x0000007554547220 */ /* 0x000fc60000400000 */
[----:B------:R2:W3:Y:S01]  /*3d90*/  MUFU.RCP R121, R120 ;  /* 0x0000007800797308 */ /* 0x0004e20000001000 */
[----:B----4-:R-:W-:-:S07]  /*3da0*/  FADD R18, R18, 1 ;  /* 0x3f80000012127421 */ /* 0x010fce0000000000 */
[----:B------:R-:W4:Y:S01]  /*3db0*/  MUFU.RCP R130, R130 ;  /* 0x0000008200827308 */ /* 0x000f220000001000 */
[----:B-1----:R-:W-:Y:S01]  /*3dc0*/  FADD R20, R14, 1 ;  /* 0x3f8000000e147421 */ /* 0x002fe20000000000 */
[----:B------:R-:W-:Y:S01]  /*3dd0*/  FADD R14, R12, 1 ;  /* 0x3f8000000c0e7421 */ /* 0x000fe20000000000 */
[----:B------:R-:W-:Y:S01]  /*3de0*/  FADD R12, R8, 1 ;  /* 0x3f800000080c7421 */ /* 0x000fe20000000000 */
[----:B-----5:R-:W-:-:S04]  /*3df0*/  FMUL R47, R47, R116 ;  /* 0x000000742f2f7220 */ /* 0x020fc80000400000 */
[----:B------:R-:W1:Y:S01]  /*3e00*/  MUFU.RCP R123, R122 ;  /* 0x0000007a007b7308 */ /* 0x000e620000001000 */
[----:B--2---:R-:W-:Y:S01]  /*3e10*/  FADD R120, R75, 1 ;  /* 0x3f8000004b787421 */ /* 0x004fe20000000000 */
[----:B------:R-:W-:Y:S01]  /*3e20*/  FADD R75, R23, 1 ;  /* 0x3f800000174b7421 */ /* 0x000fe20000000000 */
[----:B------:R-:W-:Y:S01]  /*3e30*/  FADD R23, R21, 1 ;  /* 0x3f80000015177421 */ /* 0x000fe20000000000 */
[----:B------:R-:W-:Y:S01]  /*3e40*/  FADD R21, R19, 1 ;  /* 0x3f80000013157421 */ /* 0x000fe20000000000 */
[----:B---3--:R-:W-:Y:S01]  /*3e50*/  FMUL R121, R108, R121 ;  /* 0x000000796c797220 */ /* 0x008fe20000400000 */
[----:B------:R-:W-:Y:S02]  /*3e60*/  FMUL R92, R92, R47 ;  /* 0x0000002f5c5c7220 */ /* 0x000fe40000400000 */
[----:B------:R-:W2:Y:S01]  /*3e70*/  MUFU.RCP R128, R128 ;  /* 0x0000008000807308 */ /* 0x000ea20000001000 */
[----:B----4-:R-:W-:Y:S01]  /*3e80*/  FMUL R130, R105, R130 ;  /* 0x0000008269827220 */ /* 0x010fe20000400000 */
[----:B------:R-:W-:Y:S01]  /*3e90*/  FMUL R80, R80, R121 ;  /* 0x0000007950507220 */ /* 0x000fe20000400000 */
[----:B------:R-:W-:-:S02]  /*3ea0*/  FMUL R92, R55, R92 ;  /* 0x0000005c375c7220 */ /* 0x000fc40000400000 */
[----:B------:R-:W-:-:S03]  /*3eb0*/  FMUL R130, R77, R130 ;  /* 0x000000824d827220 */ /* 0x000fc60000400000 */
[----:B------:R-:W3:Y:S01]  /*3ec0*/  MUFU.RCP R126, R126 ;  /* 0x0000007e007e7308 */ /* 0x000ee20000001000 */
[----:B-1----:R-:W-:Y:S01]  /*3ed0*/  FMUL R123, R106, R123 ;  /* 0x0000007b6a7b7220 */ /* 0x002fe20000400000 */
[----:B------:R-:W-:-:S03]  /*3ee0*/  FMUL R130, R55, R130 ;  /* 0x0000008237827220 */ /* 0x000fc60000400000 */
[----:B------:R-:W-:-:S03]  /*3ef0*/  FMUL R78, R78, R123 ;  /* 0x0000007b4e4e7220 */ /* 0x000fc60000400000 */
[----:B------:R-:W1:Y:S01]  /*3f00*/  MUFU.RCP R119, R118 ;  /* 0x0000007600777308 */ /* 0x000e620000001000 */
[----:B--2---:R-:W-:-:S04]  /*3f10*/  FMUL R128, R107, R128 ;  /* 0x000000806b807220 */ /* 0x004fc80000400000 */
[----:B------:R-:W-:-:S03]  /*3f20*/  FMUL R128, R79, R128 ;  /* 0x000000804f807220 */ /* 0x000fc60000400000 */
[----:B------:R-:W2:Y:S01]  /*3f30*/  MUFU.RCP R124, R124 ;  /* 0x0000007c007c7308 */ /* 0x000ea20000001000 */
[----:B---3--:R-:W-:Y:S01]  /*3f40*/  FMUL R126, R109, R126 ;  /* 0x0000007e6d7e7220 */ /* 0x008fe20000400000 */
[----:B------:R-:W-:-:S03]  /*3f50*/  FMUL R128, R55, R128 ;  /* 0x0000008037807220 */ /* 0x000fc60000400000 */
        /* <DEDUP_REMOVED lines=13> */
[----:B-1----:R-:W-:-:S04]  /*4030*/  FMUL R45, R45, R118 ;  /* 0x000000762d2d7220 */ /* 0x002fc80000400000 */
[----:B------:R-:W-:-:S03]  /*4040*/  FMUL R90, R90, R45 ;  /* 0x0000002d5a5a7220 */ /* 0x000fc60000400000 */
[----:B------:R-:W1:Y:S01]  /*4050*/  MUFU.RCP R4, R4 ;  /* 0x0000000400047308 */ /* 0x000e620000001000 */
[----:B--2---:R-:W-:Y:S01]  /*4060*/  FMUL R29, R29, R12 ;  /* 0x0000000c1d1d7220 */ /* 0x004fe20000400000 */
[----:B------:R-:W-:-:S03]  /*4070*/  FMUL R90, R55, R90 ;  /* 0x0000005a375a7220 */ /* 0x000fc60000400000 */
[----:B------:R-:W-:-:S03]  /*4080*/  FMUL R102, R102, R29 ;  /* 0x0000001d66667220 */ /* 0x000fc60000400000 */
[----:B------:R-:W2:Y:S01]  /*4090*/  MUFU.RCP R20, R20 ;  /* 0x0000001400147308 */ /* 0x000ea20000001000 */
[----:B---3--:R-:W-:-:S04]  /*40a0*/  FMUL R10, R33, R6 ;  /* 0x00000006210a7220 */ /* 0x008fc80000400000 */
[----:B------:R-:W-:-:S03]  /*40b0*/  FMUL R10, R41, R10 ;  /* 0x0000000a290a7220 */ /* 0x000fc60000400000 */
[----:B------:R-:W3:Y:S01]  /*40c0*/  MUFU.RCP R120, R120 ;  /* 0x0000007800787308 */ /* 0x000ee20000001000 */
[----:B-1----:R-:W-:-:S04]  /*40d0*/  FMUL R12, R35, R4 ;  /* 0x00000004230c7220 */ /* 0x002fc80000400000 */
[----:B------:R-:W-:-:S03]  /*40e0*/  FMUL R12, R43, R12 ;  /* 0x0000000c2b0c7220 */ /* 0x000fc60000400000 */
[----:B------:R-:W1:Y:S01]  /*40f0*/  MUFU.RCP R14, R14 ;  /* 0x0000000e000e7308 */ /* 0x000e620000001000 */
[----:B--2---:R-:W-:-:S04]  /*4100*/  FMUL R25, R25, R20 ;  /* 0x0000001419197220 */ /* 0x004fc80000400000 */
[----:B------:R-:W-:Y:S01]  /*4110*/  FMUL R98, R98, R25 ;  /* 0x0000001962627220 */ /* 0x000fe20000400000 */
[----:B------:R-:W-:Y:S02]  /*4120*/  FMUL R25, R55, R10 ;  /* 0x0000000a37197220 */ /* 0x000fe40000400000 */
[----:B------:R-:W2:Y:S01]  /*4130*/  MUFU.RCP R9, R9 ;  /* 0x0000000900097308 */ /* 0x000ea20000001000 */
[----:B---3--:R-:W-:Y:S01]  /*4140*/  FMUL R39, R39, R120 ;  /* 0x0000007827277220 */ /* 0x008fe20000400000 */
[----:B------:R-:W-:-:S03]  /*4150*/  FMUL R10, R55, R98 ;  /* 0x00000062370a7220 */ /* 0x000fc60000400000 */
[----:B------:R-:W-:-:S03]  /*4160*/  FMUL R88, R88, R39 ;  /* 0x0000002758587220 */ /* 0x000fc60000400000 */
[----:B------:R3:W4:Y:S01]  /*4170*/  MUFU.RCP R19, R17 ;  /* 0x0000001100137308 */ /* 0x0007220000001000 */
[----:B-1----:R-:W-:Y:S01]  /*4180*/  FMUL R27, R27, R14 ;  /* 0x0000000e1b1b7220 */ /* 0x002fe20000400000 */
[----:B------:R-:W-:-:S03]  /*4190*/  FMUL R88, R55, R88 ;  /* 0x0000005837587220 */ /* 0x000fc60000400000 */
[----:B------:R-:W-:-:S03]  /*41a0*/  FMUL R100, R100, R27 ;  /* 0x0000001b64647220 */ /* 0x000fc60000400000 */
[----:B------:R-:W1:Y:S01]  /*41b0*/  MUFU.RCP R15, R15 ;  /* 0x0000000f000f7308 */ /* 0x000e620000001000 */
[----:B--2---:R-:W-:Y:S01]  /*41c0*/  FMUL R30, R30, R9 ;  /* 0x000000091e1e7220 */ /* 0x004fe20000400000 */
[----:B------:R-:W-:-:S03]  /*41d0*/  FMUL R100, R55, R100 ;  /* 0x0000006437647220 */ /* 0x000fc60000400000 */
[----:B------:R-:W-:-:S03]  /*41e0*/  FMUL R30, R103, R30 ;  /* 0x0000001e671e7220 */ /* 0x000fc60000400000 */
[----:B------:R-:W2:Y:S01]  /*41f0*/  MUFU.RCP R13, R13 ;  /* 0x0000000d000d7308 */ /* 0x000ea20000001000 */
[----:B---3--:R-:W-:Y:S01]  /*4200*/  IADD3 R17, PT, PT, R125, 0x4400, RZ ;  /* 0x000044007d117810 */ /* 0x008fe20007ffe0ff */
[----:B----4-:R-:W-:Y:S01]  /*4210*/  FMUL R50, R50, R19 ;  /* 0x0000001332327220 */ /* 0x010fe20000400000 */
[C---:B------:R-:W-:Y:S01]  /*4220*/  FMUL R19, R55.reuse, R78 ;  /* 0x0000004e37137220 */ /* 0x040fe20000400000 */
[----:B------:R-:W-:Y:S01]  /*4230*/  FMUL R30, R55, R30 ;  /* 0x0000001e371e7220 */ /* 0x000fe20000400000 */
[----:B------:R-:W-:Y:S01]  /*4240*/  SHF.R.U32.HI R8, RZ, 0x3, R17 ;  /* 0x00000003ff087819 */ /* 0x000fe20000011611 */
[----:B------:R-:W-:Y:S01]  /*4250*/  FMUL R50, R95, R50 ;  /* 0x000000325f327220 */ /* 0x000fe20000400000 */
[----:B------:R-:W-:Y:S01]  /*4260*/  IADD3 R125, PT, PT, R125, 0x4430, RZ ;  /* 0x000044307d7d7810 */ /* 0x000fe20007ffe0ff */
[----:B------:R-:W3:Y:S01]  /*4270*/  MUFU.RCP R11, R11 ;  /* 0x0000000b000b7308 */ /* 0x000ee20000001000 */
[----:B-1----:R-:W-:Y:S01]  /*4280*/  FMUL R24, R24, R15 ;  /* 0x0000000f18187220 */ /* 0x002fe20000400000 */
[----:B------:R-:W-:Y:S01]  /*4290*/  FMUL R15, R55, R80 ;  /* 0x00000050370f7220 */ /* 0x000fe20000400000 */
[----:B------:R-:W-:Y:S01]  /*42a0*/  LOP3.LUT R8, R17, 0x30, R8, 0x78, !PT ;  /* 0x0000003011087812 */ /* 0x000fe200078e7808 */
[----:B------:R-:W-:Y:S01]  /*42b0*/  FMUL R31, R55, R50 ;  /* 0x00000032371f7220 */ /* 0x000fe20000400000 */
[----:B------:R-:W-:Y:S01]  /*42c0*/  F2FP.BF16.F32.PACK_AB R4, R19, R130 ;  /* 0x000000821304723e */ /* 0x000fe200000010ff */
[----:B------:R-:W-:Y:S01]  /*42d0*/  FMUL R24, R97, R24 ;  /* 0x0000001861187220 */ /* 0x000fe20000400000 */
[----:B------:R-:W-:Y:S01]  /*42e0*/  SHF.R.U32.HI R17, RZ, 0x3, R132 ;  /* 0x00000003ff117819 */ /* 0x000fe20000011684 */
[----:B------:R-:W1:Y:S01]  /*42f0*/  MUFU.RCP R7, R7 ;  /* 0x0000000700077308 */ /* 0x000e620000001000 */
[----:B--2---:R-:W-:Y:S01]  /*4300*/  FMUL R26, R26, R13 ;  /* 0x0000000d1a1a7220 */ /* 0x004fe20000400000 */
[----:B------:R-:W-:Y:S01]  /*4310*/  FMUL R13, R55, R82 ;  /* 0x00000052370d7220 */ /* 0x000fe20000400000 */
[----:B------:R-:W-:-:S02]  /*4320*/  LOP3.LUT R17, R132, 0x30, R17, 0x78, !PT ;  /* 0x0000003084117812 */ /* 0x000fc400078e7811 */
[----:B------:R-:W-:Y:S02]  /*4330*/  FMUL R26, R99, R26 ;  /* 0x0000001a631a7220 */ /* 0x000fe40000400000 */
[----:B------:R-:W-:Y:S01]  /*4340*/  F2FP.BF16.F32.PACK_AB R6, R13, R126 ;  /* 0x0000007e0d06723e */ /* 0x000fe200000010ff */
[----:B------:R-:W2:Y:S01]  /*4350*/  MUFU.RCP R5, R5 ;  /* 0x0000000500057308 */ /* 0x000ea20000001000 */
[----:B---3--:R-:W-:Y:S01]  /*4360*/  FMUL R28, R28, R11 ;  /* 0x0000000b1c1c7220 */ /* 0x008fe20000400000 */
[C---:B------:R-:W-:Y:S01]  /*4370*/  FMUL R11, R55.reuse, R84 ;  /* 0x00000054370b7220 */ /* 0x040fe20000400000 */
[----:B------:R-:W-:Y:S02]  /*4380*/  FMUL R35, R55, R26 ;  /* 0x0000001a37237220 */ /* 0x000fe40000400000 */
[----:B------:R-:W-:-:S03]  /*4390*/  FMUL R28, R101, R28 ;  /* 0x0000001c651c7220 */ /* 0x000fc60000400000 */
[----:B------:R-:W3:Y:S01]  /*43a0*/  MUFU.RCP R23, R23 ;  /* 0x0000001700177308 */ /* 0x000ee20000001000 */
[----:B-1----:R-:W-:Y:S01]  /*43b0*/  FMUL R7, R32, R7 ;  /* 0x0000000720077220 */ /* 0x002fe20000400000 */
[----:B------:R-:W-:-:S03]  /*43c0*/  FMUL R33, R55, R28 ;  /* 0x0000001c37217220 */ /* 0x000fc60000400000 */
[----:B------:R-:W-:Y:S01]  /*43d0*/  FMUL R40, R40, R7 ;  /* 0x0000000728287220 */ /* 0x000fe20000400000 */
[----:B------:R-:W-:Y:S02]  /*43e0*/  F2FP.BF16.F32.PACK_AB R7, R11, R124 ;  /* 0x0000007c0b07723e */ /* 0x000fe400000010ff */
[----:B------:R-:W1:Y:S01]  /*43f0*/  MUFU.RCP R22, R16 ;  /* 0x0000001000167308 */ /* 0x000e620000001000 */
[----:B--2---:R-:W-:Y:S01]  /*4400*/  FMUL R9, R34, R5 ;  /* 0x0000000522097220 */ /* 0x004fe20000400000 */
[----:B------:R-:W-:Y:S01]  /*4410*/  F2FP.BF16.F32.PACK_AB R5, R15, R128 ;  /* 0x000000800f05723e */ /* 0x000fe200000010ff */
[C---:B------:R-:W-:Y:S02]  /*4420*/  FMUL R40, R55.reuse, R40 ;  /* 0x0000002837287220 */ /* 0x040fe40000400000 */
[----:B------:R-:W-:Y:S01]  /*4430*/  FMUL R42, R42, R9 ;  /* 0x000000092a2a7220 */ /* 0x000fe20000400000 */
[C---:B------:R-:W-:Y:S01]  /*4440*/  FMUL R9, R55.reuse, R104 ;  /* 0x0000006837097220 */ /* 0x040fe20000400000 */
[----:B------:R2:W-:Y:S01]  /*4450*/  STS.128 [R8], R4 ;  /* 0x0000000408007388 */ /* 0x0005e20000000c00 */
[----:B------:R-:W4:Y:S01]  /*4460*/  MUFU.RCP R75, R75 ;  /* 0x0000004b004b7308 */ /* 0x000f220000001000 */
[----:B---3--:R-:W-:Y:S01]  /*4470*/  FMUL R46, R46, R23 ;  /* 0x000000172e2e7220 */ /* 0x008fe20000400000 */
[C---:B------:R-:W-:Y:S01]  /*4480*/  FMUL R23, R55.reuse, R12 ;  /* 0x0000000c37177220 */ /* 0x040fe20000400000 */
[C---:B------:R-:W-:Y:S01]  /*4490*/  FMUL R42, R55.reuse, R42 ;  /* 0x0000002a372a7220 */ /* 0x040fe20000400000 */
[----:B------:R-:W-:Y:S01]  /*44a0*/  FMUL R12, R55, R102 ;  /* 0x00000066370c7220 */ /* 0x000fe20000400000 */
[----:B------:R-:W-:Y:S01]  /*44b0*/  FMUL R46, R91, R46 ;  /* 0x0000002e5b2e7220 */ /* 0x000fe20000400000 */
[----:B------:R-:W-:-:S02]  /*44c0*/  F2FP.BF16.F32.PACK_AB R14, R25, R40 ;  /* 0x00000028190e723e */ /* 0x000fc400000010ff */
[----:B------:R-:W3:Y:S01]  /*44d0*/  MUFU.RCP R115, R115 ;  /* 0x0000007300737308 */ /* 0x000ee20000001000 */
[----:B-1----:R-:W-:Y:S01]  /*44e0*/  FMUL R51, R51, R22 ;  /* 0x0000001633337220 */ /* 0x002fe20000400000 */
[----:B------:R-:W-:Y:S02]  /*44f0*/  FMNMX.NAN R22, |R90|, |R25|, !PT ;  /* 0x400000195a167209 */ /* 0x000fe40007820200 */
[----:B------:R-:W-:Y:S01]  /*4500*/  FMNMX.NAN R20, |R92|, |R23|, !PT ;  /* 0x400000175c147209 */ /* 0x000fe20007820200 */
[----:B------:R-:W-:Y:S01]  /*4510*/  FMUL R96, R96, R51 ;  /* 0x0000003360607220 */ /* 0x000fe20000400000 */
[----:B------:R-:W-:Y:S02]  /*4520*/  FMNMX3.NAN R22, |R13|, |R10|, R22, !PT ;  /* 0x4000000a0d167276 */ /* 0x000fe40007820216 */
[----:B------:R-:W1:Y:S01]  /*4530*/  MUFU.RCP R122, R114 ;  /* 0x00000072007a7308 */ /* 0x000e620000001000 */
[----:B----4-:R-:W-:Y:S01]  /*4540*/  FMUL R44, R44, R75 ;  /* 0x0000004b2c2c7220 */ /* 0x010fe20000400000 */
[----:B------:R-:W-:Y:S01]  /*4550*/  FMUL R96, R55, R96 ;  /* 0x0000006037607220 */ /* 0x000fe20000400000 */
[----:B------:R-:W-:-:S02]  /*4560*/  FMNMX3.NAN R20, |R11|, |R100|, R20, !PT ;  /* 0x400000640b147276 */ /* 0x000fc40007820214 */
[----:B------:R-:W-:Y:S01]  /*4570*/  FMUL R44, R89, R44 ;  /* 0x0000002c592c7220 */ /* 0x000fe20000400000 */
[----:B------:R-:W-:Y:S02]  /*4580*/  F2FP.BF16.F32.PACK_AB R13, R9, R30 ;  /* 0x0000001e090d723e */ /* 0x000fe400000010ff */
[----:B------:R-:W4:Y:S01]  /*4590*/  MUFU.RCP R113, R113 ;  /* 0x0000007100717308 */ /* 0x000f220000001000 */
[----:B---3--:R-:W-:Y:S01]  /*45a0*/  FMUL R36, R36, R115 ;  /* 0x0000007324247220 */ /* 0x008fe20000400000 */
[----:B------:R-:W-:-:S03]  /*45b0*/  SHF.R.U32.HI R16, RZ, 0x3, R127 ;  /* 0x00000003ff107819 */ /* 0x000fc6000001167f */
[----:B------:R-:W-:Y:S01]  /*45c0*/  FMUL R36, R85, R36 ;  /* 0x0000002455247220 */ /* 0x000fe20000400000 */
[C---:B--2---:R-:W-:Y:S01]  /*45d0*/  FMUL R7, R55.reuse, R46 ;  /* 0x0000002e37077220 */ /* 0x044fe20000400000 */
[----:B------:R-:W-:Y:S01]  /*45e0*/  FMUL R5, R55, R44 ;  /* 0x0000002c37057220 */ /* 0x000fe20000400000 */
[----:B------:R-:W2:Y:S01]  /*45f0*/  MUFU.RCP R21, R21 ;  /* 0x0000001500157308 */ /* 0x000ea20000001000 */
[----:B-1----:R-:W-:Y:S01]  /*4600*/  FMUL R37, R37, R122 ;  /* 0x0000007a25257220 */ /* 0x002fe20000400000 */
[----:B------:R-:W-:Y:S01]  /*4610*/  FMUL R36, R55, R36 ;  /* 0x0000002437247220 */ /* 0x000fe20000400000 */
[----:B------:R-:W-:Y:S02]  /*4620*/  LOP3.LUT R16, R127, 0x30, R16, 0x78, !PT ;  /* 0x000000307f107812 */ /* 0x000fe400078e7810 */
[----:B------:R-:W-:Y:S01]  /*4630*/  FMUL R86, R86, R37 ;  /* 0x0000002556567220 */ /* 0x000fe20000400000 */
[----:B------:R-:W-:Y:S01]  /*4640*/  FMUL R37, R55, R24 ;  /* 0x0000001837257220 */ /* 0x000fe20000400000 */
[----:B------:R-:W-:Y:S01]  /*4650*/  FMNMX.NAN R25, |R5|, |R40|, !PT ;  /* 0x4000002805197209 */ /* 0x000fe20007820200 */
[----:B------:R-:W1:Y:S01]  /*4660*/  MUFU.RCP R114, R18 ;  /* 0x0000001200727308 */ /* 0x000e620000001000 */
[----:B----4-:R-:W-:Y:S01]  /*4670*/  FMUL R38, R38, R113 ;  /* 0x0000007126267220 */ /* 0x010fe20000400000 */
[----:B------:R-:W-:-:S02]  /*4680*/  F2FP.BF16.F32.PACK_AB R6, R90, R5 ;  /* 0x000000055a06723e */ /* 0x000fc400000010ff */
[-C--:B------:R-:W-:Y:S01]  /*4690*/  F2FP.BF16.F32.PACK_AB R10, R10, R37.reuse ;  /* 0x000000250a0a723e */ /* 0x080fe200000010ff */
[----:B------:R-:W-:Y:S01]  /*46a0*/  FMUL R38, R87, R38 ;  /* 0x0000002657267220 */ /* 0x000fe20000400000 */
[----:B------:R-:W-:Y:S01]  /*46b0*/  FMNMX3.NAN R25, |R126|, |R37|, R25, !PT ;  /* 0x400000257e197276 */ /* 0x000fe20007820219 */
[----:B--2---:R-:W-:Y:S01]  /*46c0*/  FMUL R48, R48, R21 ;  /* 0x0000001530307220 */ /* 0x004fe20000400000 */
[----:B------:R-:W-:Y:S01]  /*46d0*/  FMNMX.NAN R21, |R88|, |R9|, !PT ;  /* 0x4000000958157209 */ /* 0x000fe20007820200 */
[C---:B------:R-:W-:Y:S01]  /*46e0*/  FMUL R11, R55.reuse, R38 ;  /* 0x00000026370b7220 */ /* 0x040fe20000400000 */
[----:B------:R-:W-:Y:S01]  /*46f0*/  FMUL R9, R55, R86 ;  /* 0x0000005637097220 */ /* 0x000fe20000400000 */
[----:B------:R-:W-:Y:S01]  /*4700*/  FMUL R48, R93, R48 ;  /* 0x000000305d307220 */ /* 0x000fe20000400000 */
[----:B------:R-:W-:Y:S02]  /*4710*/  FMNMX3.NAN R21, |R15|, |R96|, R21, !PT ;  /* 0x400000600f157276 */ /* 0x000fe40007820215 */
[----:B------:R-:W-:Y:S01]  /*4720*/  F2FP.BF16.F32.PACK_AB R15, R23, R42 ;  /* 0x0000002a170f723e */ /* 0x000fe200000010ff */
[----:B-1----:R-:W-:Y:S01]  /*4730*/  FMUL R49, R49, R114 ;  /* 0x0000007231317220 */ /* 0x002fe20000400000 */
[----:B------:R-:W-:Y:S01]  /*4740*/  FMUL R29, R55, R48 ;  /* 0x00000030371d7220 */ /* 0x000fe20000400000 */
[----:B------:R-:W-:-:S02]  /*4750*/  SHF.R.U32.HI R18, RZ, 0x3, R125 ;  /* 0x00000003ff127819 */ /* 0x000fc4000001167d */
[----:B------:R-:W-:Y:S01]  /*4760*/  FMUL R94, R94, R49 ;  /* 0x000000315e5e7220 */ /* 0x000fe20000400000 */
[----:B------:R-:W-:Y:S02]  /*4770*/  FMNMX.NAN R23, |R7|, |R42|, !PT ;  /* 0x4000002a07177209 */ /* 0x000fe40007820200 */
[----:B------:R-:W-:Y:S01]  /*4780*/  F2FP.BF16.F32.PACK_AB R7, R92, R7 ;  /* 0x000000075c07723e */ /* 0x000fe200000010ff */
[----:B------:R-:W-:Y:S01]  /*4790*/  FMUL R94, R55, R94 ;  /* 0x0000005e375e7220 */ /* 0x000fe20000400000 */
[----:B------:R-:W-:Y:S02]  /*47a0*/  FMNMX.NAN R27, |R11|, |R30|, !PT ;  /* 0x4000001e0b1b7209 */ /* 0x000fe40007820200 */
[----:B------:R-:W-:Y:S02]  /*47b0*/  F2FP.BF16.F32.PACK_AB R5, R88, R11 ;  /* 0x0000000b5805723e */ /* 0x000fe400000010ff */
[C---:B------:R-:W-:Y:S02]  /*47c0*/  FMNMX.NAN R24, |R9|.reuse, |R12|, !PT ;  /* 0x4000000c09187209 */ /* 0x040fe40007820200 */
[----:B------:R-:W-:-:S02]  /*47d0*/  F2FP.BF16.F32.PACK_AB R4, R9, R36 ;  /* 0x000000240904723e */ /* 0x000fc400000010ff */
[----:B------:R-:W-:Y:S02]  /*47e0*/  F2FP.BF16.F32.PACK_AB R11, R100, R35 ;  /* 0x00000023640b723e */ /* 0x000fe400000010ff */
[----:B------:R-:W-:Y:S01]  /*47f0*/  F2FP.BF16.F32.PACK_AB R9, R96, R31 ;  /* 0x0000001f6009723e */ /* 0x000fe200000010ff */
[----:B------:R1:W-:Y:S01]  /*4800*/  STS.128 [R16], R4 ;  /* 0x0000000410007388 */ /* 0x0003e20000000c00 */
[----:B------:R-:W-:Y:S02]  /*4810*/  F2FP.BF16.F32.PACK_AB R8, R94, R29 ;  /* 0x0000001d5e08723e */ /* 0x000fe400000010ff */
[----:B------:R-:W-:Y:S02]  /*4820*/  LOP3.LUT R18, R125, 0x30, R18, 0x78, !PT ;  /* 0x000000307d127812 */ /* 0x000fe400078e7812 */
[-C--:B------:R-:W-:Y:S01]  /*4830*/  F2FP.BF16.F32.PACK_AB R12, R12, R33.reuse ;  /* 0x000000210c0c723e */ /* 0x080fe200000010ff */
[----:B------:R1:W-:Y:S01]  /*4840*/  STS.128 [R17], R8 ;  /* 0x0000000811007388 */ /* 0x0003e20000000c00 */
[----:B------:R-:W-:-:S02]  /*4850*/  FMNMX.NAN R36, |R36|, |R33|, !PT ;  /* 0x4000002124247209 */ /* 0x000fc40007820200 */
[----:B------:R-:W-:Y:S01]  /*4860*/  FMNMX3.NAN R23, |R124|, |R35|, R23, !PT ;  /* 0x400000237c177276 */ /* 0x000fe20007820217 */
[----:B------:R1:W-:Y:S01]  /*4870*/  STS.128 [R18], R12 ;  /* 0x0000000c12007388 */ /* 0x0003e20000000c00 */
[----:B------:R-:W-:Y:S02]  /*4880*/  FMNMX3.NAN R128, |R128|, |R31|, R27, !PT ;  /* 0x4000001f80807276 */ /* 0x000fe4000782021b */
[----:B------:R-:W-:Y:S01]  /*4890*/  FMNMX3.NAN R19, |R19|, |R94|, R24, !PT ;  /* 0x4000005e13137276 */ /* 0x000fe20007820218 */
[----:B------:R2:W-:Y:S06]  /*48a0*/  MEMBAR.ALL.CTA ;  /* 0x0000000000007992 */ /* 0x0005ec0000008000 */
[----:B--2---:R-:W2:Y:S01]  /*48b0*/  FENCE.VIEW.ASYNC.S ;  /* 0x00000000000073c6 */ /* 0x004ea20000000000 */
[----:B------:R-:W-:-:S02]  /*48c0*/  FMNMX3.NAN R36, |R130|, |R29|, R36, !PT ;  /* 0x4000001d82247276 */ /* 0x000fc40007820224 */
[----:B------:R-:W-:Y:S02]  /*48d0*/  FMNMX.NAN R20, R20, R21, !PT ;  /* 0x0000001514147209 */ /* 0x000fe40007820000 */
[----:B------:R-:W-:Y:S02]  /*48e0*/  FMNMX.NAN R23, R23, R128, !PT ;  /* 0x0000008017177209 */ /* 0x000fe40007820000 */
[----:B------:R-:W-:Y:S02]  /*48f0*/  FMNMX3.NAN R19, R19, R22, R20, !PT ;  /* 0x0000001613137276 */ /* 0x000fe40007820014 */
[----:B------:R-:W-:-:S04]  /*4900*/  FMNMX3.NAN R36, R36, R25, R23, !PT ;  /* 0x0000001924247276 */ /* 0x000fc80007820017 */
[----:B------:R-:W-:-:S04]  /*4910*/  FMNMX3.NAN R19, R36, R19, RZ, !PT ;  /* 0x0000001324137276 */ /* 0x000fc800078200ff */
[----:B------:R-:W-:Y:S01]  /*4920*/  FMNMX R74, R19, R74, !PT ;  /* 0x0000004a134a7209 */ /* 0x000fe20007800000 */
[----:B--2---:R-:W-:Y:S06]  /*4930*/  BAR.SYNC.DEFER_BLOCKING 0x2, 0x80 ;  /* 0x0082000000007b1d */ /* 0x004fec0000010000 */
[----:B-1----:R-:W-:Y:S05]  /*4940*/  @P2 BRA `(.L_x_56) ;  /* 0x0000000000442947 */ /* 0x002fea0003800000 */
[----:B------:R-:W-:Y:S01]  /*4950*/  IMAD R76, R53, 0x4, R76 ;  /* 0x00000004354c7824 */ /* 0x000fe200078e024c */
[----:B------:R-:W-:Y:S01]  /*4960*/  UIADD3 UR12, UP0, UPT, UR10, 0x2c0, URZ ;  /* 0x000002c00a0c7890 */ /* 0x000fe2000ff1e0ff */
[----:B------:R-:W-:Y:S02]  /*4970*/  PLOP3.LUT P0, PT, PT, PT, PT, 0x80, 0x8 ;  /* 0x000000000008781c */ /* 0x000fe40003f0f070 */
[----:B------:R-:W-:Y:S01]  /*4980*/  IADD3 R4, PT, PT, R3, 0x4400, RZ ;  /* 0x0000440003047810 */ /* 0x000fe20007ffe0ff */
[----:B------:R-:W-:Y:S01]  /*4990*/  IMAD.SHL.U32 R76, R76, 0x10, RZ ;  /* 0x000000104c4c7824 */ /* 0x000fe200078e00ff */
[----:B------:R-:W-:-:S12]  /*49a0*/  UIADD3.X UR13, UPT, UPT, URZ, UR11, URZ, UP0, !UPT ;  /* 0x0000000bff0d7290 */ /* 0x000fd800087fe4ff */
.L_x_57:
        /* <DEDUP_REMOVED lines=10> */
[----:B------:R0:W-:Y:S02]  /*4a50*/  UTMACMDFLUSH ;  /* 0x00000000000079b7 */ /* 0x0001e40000000000 */
.L_x_56:
[----:B------:R-:W-:Y:S01]  /*4a60*/  BAR.SYNC.DEFER_BLOCKING 0x2, 0x80 ;  /* 0x0082000000007b1d */ /* 0x000fe20000010000 */
[----:B------:R-:W-:Y:S01]  /*4a70*/  HFMA2 R76, -RZ, RZ, 0, 1.1920928955078125e-07 ;  /* 0x00000002ff4c7431 */ /* 0x000fe200000001ff */
[----:B------:R-:W-:-:S04]  /*4a80*/  PLOP3.LUT P0, PT, PT, PT, PT, 0x8, 0x80 ;  /* 0x000000000080781c */ /* 0x000fc80003f0e170 */
[----:B------:R-:W-:Y:S09]  /*4a90*/  @P3 BRA `(.L_x_58) ;  /* 0xffffffe400183947 */ /* 0x000ff2000383ffff */
[----:B------:R-:W-:Y:S01]  /*4aa0*/  ELECT P0, URZ, PT ;  /* 0x0000000000ff782f */ /* 0x000fe20003800000 */
[C-C-:B------:R-:W-:Y:S01]  /*4ab0*/  IMAD R5, R62.reuse, 0x8, R3.reuse ;  /* 0x000000083e057824 */ /* 0x140fe200078e0203 */
[----:B------:R-:W-:Y:S01]  /*4ac0*/  SHF.L.U32 R4, R59, 0x1f, RZ ;  /* 0x0000001f3b047819 */ /* 0x000fe200000006ff */
[----:B------:R-:W-:Y:S01]  /*4ad0*/  BSSY B0, `(.L_x_59) ;  /* 0x0000007000007945 */ /* 0x000fe20003800000 */
[----:B------:R-:W-:-:S09]  /*4ae0*/  IMAD R55, R62, 0x10, R3 ;  /* 0x000000103e377824 */ /* 0x000fd200078e0203 */
[----:B------:R-:W-:-:S04]  /*4af0*/  @P0 IMAD.MOV.U32 R7, RZ, RZ, 0x1 ;  /* 0x00000001ff070424 */ /* 0x000fc800078e00ff */
[----:B------:R1:W-:Y:S01]  /*4b00*/  @P0 SYNCS.ARRIVE.TRANS64.ART0 RZ, [R52+URZ+0x60], R7 ;  /* 0x0000600734ff09a7 */ /* 0x0003e200085000ff */
[----:B------:R-:W-:Y:S01]  /*4b10*/  ISETP.NE.AND P0, PT, R56, RZ, PT ;  /* 0x000000ff3800720c */ /* 0x000fe20003f05270 */
[----:B------:R-:W2:Y:S02]  /*4b20*/  SYNCS.PHASECHK.TRANS64.TRYWAIT P1, [R5+URZ+0x70], R4 ;  /* 0x00007004050075a7 */ /* 0x000ea400080211ff */
[----:B-12---:R-:W-:Y:S10]  /*4b30*/  @!P1 BRA `(.L_x_60) ;  /* 0x0000000800c89947 */ /* 0x006ff40003800000 */
.L_x_92:
[----:B------:R-:W-:Y:S05]  /*4b40*/  BSYNC B0 ;  /* 0x0000000000007941 */ /* 0x000fea0003800000 */
.L_x_59:
[----:B------:R-:W2:Y:S01]  /*4b50*/  LDS.128 R52, [R55+0x30c10] ;  /* 0x030c100037347984 */ /* 0x000ea20000000c00 */
[----:B------:R-:W-:Y:S01]  /*4b60*/  CREDUX.MAXABS.F32.NAN UR4, R74 ;  /* 0x000000004a0472cc */ /* 0x000fe20000006400 */
[----:B-1----:R-:W-:Y:S01]  /*4b70*/  @!P0 IMAD R7, R63, 0x4, R3 ;  /* 0x000000043f078824 */ /* 0x002fe200078e0203 */
[----:B------:R-:W-:Y:S01]  /*4b80*/  BSSY.RECONVERGENT B0, `(.L_x_61) ;  /* 0x0000012000007945 */ /* 0x000fe20003800200 */
[----:B------:R1:W-:Y:S06]  /*4b90*/  MEMBAR.ALL.CTA ;  /* 0x0000000000007992 */ /* 0x0003ec0000008000 */
[----:B-1----:R-:W1:Y:S01]  /*4ba0*/  FENCE.VIEW.ASYNC.S ;  /* 0x00000000000073c6 */ /* 0x002e620000000000 */
[----:B------:R-:W-:Y:S01]  /*4bb0*/  IADD3 R60, PT, PT, R60, 0x1, RZ ;  /* 0x000000013c3c7810 */ /* 0x000fe20007ffe0ff */
[----:B------:R-:W-:-:S02]  /*4bc0*/  VIADD R62, R62, 0x1 ;  /* 0x000000013e3e7836 */ /* 0x000fc40000000000 */
[----:B------:R-:W-:Y:S01]  /*4bd0*/  IMAD.U32 R4, RZ, RZ, UR4 ;  /* 0x00000004ff047e24 */ /* 0x000fe2000f8e00ff */
[----:B-1----:R1:W-:Y:S04]  /*4be0*/  SYNCS.ARRIVE.TRANS64.ART0 RZ, [R5+URZ+0x80], R0 ;  /* 0x0000800005ff79a7 */ /* 0x0023e800085000ff */
[----:B------:R1:W-:Y:S01]  /*4bf0*/  @!P0 STS [R7+0x30c00], R4 ;  /* 0x030c000407008388 */ /* 0x0003e20000000800 */
[----:B------:R-:W-:Y:S01]  /*4c00*/  BAR.SYNC.DEFER_BLOCKING 0x2, 0x80 ;  /* 0x0082000000007b1d */ /* 0x000fe20000010000 */
[----:B------:R-:W-:-:S13]  /*4c10*/  LOP3.LUT P0, RZ, R63, R56, RZ, 0xfc, !PT ;  /* 0x000000383fff7212 */ /* 0x000fda000780fcff */
[----:B------:R-:W-:Y:S05]  /*4c20*/  @P0 BRA `(.L_x_62) ;  /* 0x00000000001c0947 */ /* 0x000fea0003800000 */
[----:B------:R-:W-:Y:S01]  /*4c30*/  MOV R3, UR7 ;  /* 0x0000000700037c02 */ /* 0x000fe20008000f00 */
[----:B------:R-:W3:Y:S04]  /*4c40*/  LDC.64 R8, c[0x0][0x740] ;  /* 0x0001d000ff087b82 */ /* 0x000ee80000000a00 */
[----:B-1----:R-:W1:Y:S01]  /*4c50*/  LDS.128 R4, [R3+0x30c00] ;  /* 0x030c000003047984 */ /* 0x002e620000000c00 */
[----:B---3--:R-:W-:Y:S01]  /*4c60*/  IMAD.WIDE R8, R2, 0x4, R8 ;  /* 0x0000000402087825 */ /* 0x008fe200078e0208 */
[----:B-1----:R-:W-:-:S04]  /*4c70*/  FMNMX3 R4, R4, RZ, R5, !PT ;  /* 0x000000ff04047276 */ /* 0x002fc80007800005 */
[----:B------:R-:W-:-:S05]  /*4c80*/  FMNMX3 R7, R4, R6, R7, !PT ;  /* 0x0000000604077276 */ /* 0x000fca0007800007 */
[----:B------:R3:W-:Y:S02]  /*4c90*/  REDG.E.MAX.S32.STRONG.GPU desc[UR22][R8.64], R7 ;  /* 0x000000070800798e */ /* 0x0007e4000d12e316 */
.L_x_62:
[----:B------:R-:W-:Y:S05]  /*4ca0*/  BSYNC.RECONVERGENT B0 ;  /* 0x0000000000007941 */ /* 0x000fea0003800200 */
.L_x_61:
[----:B--2---:R-:W-:Y:S02]  /*4cb0*/  ISETP.NE.AND P0, PT, R55, 0x1, PT ;  /* 0x000000013700780c */ /* 0x004fe40003f05270 */
[----:B------:R-:W-:Y:S02]  /*4cc0*/  ISETP.NE.AND P1, PT, R62, 0x2, PT ;  /* 0x000000023e00780c */ /* 0x000fe40003f25270 */
[----:B------:R-:W-:Y:S02]  /*4cd0*/  ISETP.NE.AND P2, PT, R60, 0x2, PT ;  /* 0x000000023c00780c */ /* 0x000fe40003f45270 */
[----:B-1----:R-:W-:Y:S02]  /*4ce0*/  SEL R4, RZ, 0x1, P1 ;  /* 0x00000001ff047807 */ /* 0x002fe40000800000 */
[----:B------:R-:W-:Y:S02]  /*4cf0*/  SEL R2, RZ, 0x1, P2 ;  /* 0x00000001ff027807 */ /* 0x000fe40001000000 */
[----:B------:R-:W-:-:S02]  /*4d00*/  LOP3.LUT R59, R59, R4, RZ, 0x3c, !PT ;  /* 0x000000043b3b7212 */ /* 0x000fc400078e3cff */
[----:B------:R-:W-:Y:S02]  /*4d10*/  LOP3.LUT R57, R57, R2, RZ, 0x3c, !PT ;  /* 0x0000000239397212 */ /* 0x000fe400078e3cff */
[----:B------:R-:W-:Y:S02]  /*4d20*/  SEL R62, R62, RZ, P1 ;  /* 0x000000ff3e3e7207 */ /* 0x000fe40000800000 */
[----:B------:R-:W-:Y:S01]  /*4d30*/  SEL R60, R60, RZ, P2 ;  /* 0x000000ff3c3c7207 */ /* 0x000fe20001000000 */
[----:B------:R-:W-:Y:S06]  /*4d40*/  @!P0 BRA `(.L_x_63) ;  /* 0xffffffdc00ac8947 */ /* 0x000fec000383ffff */
.L_x_51:
[----:B------:R-:W-:-:S13]  /*4d50*/  ISETP.NE.AND P0, PT, R63, RZ, PT ;  /* 0x000000ff3f00720c */ /* 0x000fda0003f05270 */
[----:B------:R-:W-:Y:S05]  /*4d60*/  @P0 BRA `(.L_x_64) ;  /* 0x00000000001c0947 */ /* 0x000fea0003800000 */
[----:B------:R-:W2:Y:S01]  /*4d70*/  S2UR UR4, SR_CgaCtaId ;  /* 0x00000000000479c3 */ /* 0x000ea20000008800 */
[----:B------:R-:W-:Y:S02]  /*4d80*/  ELECT P1, URZ, PT ;  /* 0x0000000000ff782f */ /* 0x000fe40003820000 */
[----:B------:R-:W-:Y:S01]  /*4d90*/  MOV R2, 0x1 ;  /* 0x0000000100027802 */ /* 0x000fe20000000f00 */
[----:B------:R-:W-:-:S04]  /*4da0*/  UMOV UR5, 0x40 ;  /* 0x0000004000057882 */ /* 0x000fc80000000000 */
[----:B------:R-:W-:Y:S01]  /*4db0*/  UVIRTCOUNT.DEALLOC.SMPOOL 0x80 ;  /* 0x000000800000784c */ /* 0x000fe20000000000 */
[----:B--2---:R-:W-:-:S09]  /*4dc0*/  ULEA UR4, UR4, UR5, 0x18 ;  /* 0x0000000504047291 */ /* 0x004fd2000f8ec0ff */
[----:B------:R2:W-:Y:S03]  /*4dd0*/  @P1 STS.U8 [UR4], R2 ;  /* 0x00000002ff001988 */ /* 0x0005e60008000004 */
.L_x_64:
[----:B------:R-:W-:Y:S06]  /*4de0*/  BAR.SYNC.DEFER_BLOCKING 0x2, 0x80 ;  /* 0x0082000000007b1d */ /* 0x000fec0000010000 */
[----:B------:R-:W-:Y:S05]  /*4df0*/  @P0 BRA `(.L_x_65) ;  /* 0x00000000009c0947 */ /* 0x000fea0003800000 */
[----:B------:R-:W4:Y:S01]  /*4e00*/  S2UR UR5, SR_CgaCtaId ;  /* 0x00000000000579c3 */ /* 0x000f220000008800 */
[----:B------:R-:W-:Y:S01]  /*4e10*/  NOP ;  /* 0x0000000000007918 */ /* 0x000fe20000000000 */
[----:B------:R-:W-:Y:S01]  /*4e20*/  UMOV UR4, 0x50 ;  /* 0x0000005000047882 */ /* 0x000fe20000000000 */
[----:B------:R-:W-:Y:S01]  /*4e30*/  LOP3.LUT R4, R61, 0xffff, RZ, 0xc0, !PT ;  /* 0x0000ffff3d047812 */ /* 0x000fe200078ec0ff */
[----:B-1----:R-:W-:-:S03]  /*4e40*/  IMAD.MOV.U32 R3, RZ, RZ, 0xffff ;  /* 0x0000ffffff037424 */ /* 0x002fc600078e00ff */
[----:B------:R-:W-:-:S04]  /*4e50*/  SHF.R.U32.HI R4, RZ, 0x5, R4 ;  /* 0x00000005ff047819 */ /* 0x000fc80000011604 */
[----:B------:R-:W-:Y:S01]  /*4e60*/  SHF.L.U32 R3, R3, R4, RZ ;  /* 0x0000000403037219 */ /* 0x000fe200000006ff */
[----:B------:R-:W-:-:S05]  /*4e70*/  VIADD R5, R4, 0x10 ;  /* 0x0000001004057836 */ /* 0x000fca0000000000 */
[----:B------:R-:W-:Y:S01]  /*4e80*/  SHF.L.U32 R0, R0, R5, RZ ;  /* 0x0000000500007219 */ /* 0x000fe200000006ff */
[----:B----4-:R-:W-:-:S03]  /*4e90*/  ULEA UR5, UR5, UR4, 0x18 ;  /* 0x0000000405057291 */ /* 0x010fc6000f8ec0ff */
[----:B------:R-:W-:-:S04]  /*4ea0*/  LOP3.LUT R5, R0, R3, RZ, 0xfc, !PT ;  /* 0x0000000300057212 */ /* 0x000fc800078efcff */
[C---:B------:R-:W-:Y:S02]  /*4eb0*/  LOP3.LUT R3, R5.reuse, 0xffff, RZ, 0xc0, !PT ;  /* 0x0000ffff05037812 */ /* 0x040fe400078ec0ff */
[----:B--2---:R-:W1:Y:S02]  /*4ec0*/  LDS R2, [UR5] ;  /* 0x00000005ff027984 */ /* 0x004e640008000800 */
[----:B-1----:R-:W-:-:S04]  /*4ed0*/  LOP3.LUT R0, R5, 0xffff, R2, 0x80, !PT ;  /* 0x0000ffff05007812 */ /* 0x002fc800078e8002 */
[----:B------:R-:W-:-:S13]  /*4ee0*/  ISETP.NE.AND P0, PT, R0, R3, PT ;  /* 0x000000030000720c */ /* 0x000fda0003f05270 */
[----:B------:R-:W-:Y:S05]  /*4ef0*/  @P0 BRA `(.L_x_66) ;  /* 0x0000000000500947 */ /* 0x000fea0003800000 */
[----:B------:R-:W-:Y:S02]  /*4f00*/  SHF.R.U32.HI R0, RZ, 0x10, R2 ;  /* 0x00000010ff007819 */ /* 0x000fe40000011602 */
[----:B------:R-:W-:-:S04]  /*4f10*/  SHF.R.U32.HI R3, RZ, 0x10, R5 ;  /* 0x00000010ff037819 */ /* 0x000fc80000011605 */
[----:B------:R-:W-:-:S04]  /*4f20*/  LOP3.LUT R0, R0, R3, RZ, 0xc0, !PT ;  /* 0x0000000300007212 */ /* 0x000fc800078ec0ff */
[----:B------:R-:W-:-:S13]  /*4f30*/  ISETP.NE.AND P0, PT, R0, R3, PT ;  /* 0x000000030000720c */ /* 0x000fda0003f05270 */
[----:B------:R-:W-:Y:S05]  /*4f40*/  @P0 BRA `(.L_x_67) ;  /* 0x0000000000300947 */ /* 0x000fea0003800000 */
[----:B------:R-:W-:Y:S01]  /*4f50*/  R2UR UR8, R5 ;  /* 0x00000000050872ca */ /* 0x000fe200000e0000 */
[----:B------:R-:W1:Y:S01]  /*4f60*/  S2R R2, SR_LANEID ;  /* 0x0000000000027919 */ /* 0x000e620000000000 */
[----:B------:R-:W-:Y:S02]  /*4f70*/  VOTEU.ANY UR6, UPT, PT ;  /* 0x0000000000067886 */ /* 0x000fe400038e0100 */
[----:B------:R-:W-:-:S09]  /*4f80*/  UFLO.U32 UR6, UR6 ;  /* 0x00000006000672bd */ /* 0x000fd200080e0000 */
[----:B------:R-:W-:-:S06]  /*4f90*/  ULOP3.LUT UR8, URZ, UR8, URZ, 0x33, !UPT ;  /* 0x00000008ff087292 */ /* 0x000fcc000f8e33ff */
[----:B------:R-:W-:-:S04]  /*4fa0*/  IMAD.U32 R0, RZ, RZ, UR8 ;  /* 0x00000008ff007e24 */ /* 0x000fc8000f8e00ff */
[----:B------:R-:W2:Y:S02]  /*4fb0*/  REDUX UR4, R0 ;  /* 0x00000000000473c4 */ /* 0x000ea40000000000 */
[----:B------:R4:W-:Y:S01]  /*4fc0*/  UTCATOMSWS.AND URZ, UR8 ;  /* 0x0000000800ff79e3 */ /* 0x0009e20008000000 */
[----:B-1----:R-:W-:Y:S01]  /*4fd0*/  ISETP.EQ.U32.AND P0, PT, R2, UR6, PT ;  /* 0x0000000602007c0c */ /* 0x002fe2000bf02070 */
[----:B--2---:R-:W-:-:S12]  /*4fe0*/  IMAD.U32 R2, RZ, RZ, UR4 ;  /* 0x00000004ff027e24 */ /* 0x004fd8000f8e00ff */
[----:B------:R4:W-:Y:S01]  /*4ff0*/  @P0 ATOMS.AND RZ, [UR5], R2 ;  /* 0x00000002ffff098c */ /* 0x0009e2000a800005 */
[----:B------:R-:W-:Y:S05]  /*5000*/  BRA `(.L_x_68) ;  /* 0x0000000000147947 */ /* 0x000fea0003800000 */
.L_x_67:
[----:B------:R-:W-:Y:S02]  /*5010*/  MOV R2, 0x5030 ;  /* 0x0000503000027802 */ /* 0x000fe40000000f00 */
[----:B---3--:R-:W-:Y:S05]  /*5020*/  CALL.REL.NOINC `($__internal_0_$__cuda_sm10x_tcgen05_guardrail_trap_col_being_dealloced_not_returned_by_alloc) ;  /* 0x0000000400a87944 */ /* 0x008fea0003c00000 */
[----:B------:R-:W-:Y:S05]  /*5030*/  BRA `(.L_x_68) ;  /* 0x0000000000087947 */ /* 0x000fea0003800000 */
.L_x_66:
[----:B------:R-:W-:Y:S02]  /*5040*/  MOV R2, 0x5060 ;  /* 0x0000506000027802 */ /* 0x000fe40000000f00 */
[----:B---3--:R-:W-:Y:S05]  /*5050*/  CALL.REL.NOINC `($__internal_2_$__cuda_sm10x_tcgen05_guardrail_trap_unallocated_columns_being_dealloced) ;  /* 0x0000000400b47944 */ /* 0x008fea0003c00000 */
.L_x_68:
[----:B------:R-:W-:Y:S01]  /*5060*/  NOP ;  /* 0x0000000000007918 */ /* 0x000fe20000000000 */
.L_x_65:
[----:B------:R-:W-:-:S04]  /*5070*/  DEPBAR.LE SB0, 0x0 ;  /* 0x000080000000791a */ /* 0x000fc80000000000 */
[----:B------:R-:W-:-:S04]  /*5080*/  DEPBAR.LE SB0, 0x0 ;  /* 0x000080000000791a */ /* 0x000fc80000000000 */
[----:B----4-:R-:W-:Y:S05]  /*5090*/  EXIT ;  /* 0x000000000000794d */ /* 0x010fea0003800000 */
.L_x_21:
[----:B------:R-:W-:-:S07]  /*50a0*/  MOV R20, R21 ;  /* 0x0000001500147202 */ /* 0x000fce0000000f00 */
.L_x_69:
[----:B----4-:R4:W3:Y:S02]  /*50b0*/  SYNCS.PHASECHK.TRANS64.TRYWAIT P0, [R14+URZ+0x80], R21 ;  /* 0x000080150e0075a7 */ /* 0x0108e400080011ff */
[----:B---3--:R-:W-:Y:S05]  /*50c0*/  @!P0 NANOSLEEP.SYNCS 0x989680 ;  /* 0x009896800000895d */ /* 0x008fea0003900000 */
[----:B------:R-:W3:Y:S02]  /*50d0*/  @!P0 SYNCS.PHASECHK.TRANS64 P0, [R14+URZ+0x80], R21 ;  /* 0x000080150e0085a7 */ /* 0x000ee400080010ff */
[----:B---3--:R-:W-:Y:S05]  /*50e0*/  @!P0 BRA `(.L_x_69) ;  /* 0xfffffffc00f08947 */ /* 0x008fea000383ffff */
[----:B------:R-:W-:Y:S05]  /*50f0*/  BRA `(.L_x_70) ;  /* 0xffffffbc00807947 */ /* 0x000fea000383ffff */
.L_x_23:
[----:B------:R-:W-:-:S07]  /*5100*/  MOV R7, R6 ;  /* 0x0000000600077202 */ /* 0x000fce0000000f00 */
.L_x_71:
[----:B--2---:R2:W3:Y:S02]  /*5110*/  SYNCS.PHASECHK.TRANS64.TRYWAIT P0, [R2+URZ+0x80], R7 ;  /* 0x00008007020075a7 */ /* 0x0044e400080011ff */
[----:B---3--:R-:W-:Y:S05]  /*5120*/  @!P0 NANOSLEEP.SYNCS 0x989680 ;  /* 0x009896800000895d */ /* 0x008fea0003900000 */
[----:B------:R-:W3:Y:S02]  /*5130*/  @!P0 SYNCS.PHASECHK.TRANS64 P0, [R2+URZ+0x80], R7 ;  /* 0x00008007020085a7 */ /* 0x000ee400080010ff */
[----:B---3--:R-:W-:Y:S05]  /*5140*/  @!P0 BRA `(.L_x_71) ;  /* 0xfffffffc00f08947 */ /* 0x008fea000383ffff */
[----:B------:R-:W-:Y:S05]  /*5150*/  BRA `(.L_x_72) ;  /* 0xffffffc0002c7947 */ /* 0x000fea000383ffff */
.L_x_24:
[----:B------:R-:W-:-:S07]  /*5160*/  MOV R9, R8 ;  /* 0x0000000800097202 */ /* 0x000fce0000000f00 */
.L_x_73:
[----:B--2---:R2:W3:Y:S02]  /*5170*/  SYNCS.PHASECHK.TRANS64.TRYWAIT P0, [R3+URZ+0x80], R9 ;  /* 0x00008009030075a7 */ /* 0x0044e400080011ff */
[----:B---3--:R-:W-:Y:S05]  /*5180*/  @!P0 NANOSLEEP.SYNCS 0x989680 ;  /* 0x009896800000895d */ /* 0x008fea0003900000 */
[----:B------:R-:W3:Y:S02]  /*5190*/  @!P0 SYNCS.PHASECHK.TRANS64 P0, [R3+URZ+0x80], R9 ;  /* 0x00008009030085a7 */ /* 0x000ee400080010ff */
[----:B---3--:R-:W-:Y:S05]  /*51a0*/  @!P0 BRA `(.L_x_73) ;  /* 0xfffffffc00f08947 */ /* 0x008fea000383ffff */
[----:B------:R-:W-:Y:S05]  /*51b0*/  BRA `(.L_x_16) ;  /* 0xffffffc000607947 */ /* 0x000fea000383ffff */
.L_x_26:
[----:B------:R-:W-:-:S07]  /*51c0*/  MOV R0, UR32 ;  /* 0x0000002000007c02 */ /* 0x000fce0008000f00 */
.L_x_74:
[----:B---3--:R3:W4:Y:S02]  /*51d0*/  SYNCS.PHASECHK.TRANS64.TRYWAIT P0, [R0+URZ+0x70], RZ ;  /* 0x000070ff000075a7 */ /* 0x00872400080011ff */
[----:B----4-:R-:W-:Y:S05]  /*51e0*/  @!P0 NANOSLEEP.SYNCS 0x989680 ;  /* 0x009896800000895d */ /* 0x010fea0003900000 */
[----:B------:R-:W4:Y:S02]  /*51f0*/  @!P0 SYNCS.PHASECHK.TRANS64 P0, [R0+URZ+0x70], RZ ;  /* 0x000070ff000085a7 */ /* 0x000f2400080010ff */
[----:B----4-:R-:W-:Y:S05]  /*5200*/  @!P0 BRA `(.L_x_74) ;  /* 0xfffffffc00f08947 */ /* 0x010fea000383ffff */
[----:B------:R-:W-:Y:S05]  /*5210*/  BRA `(.L_x_75) ;  /* 0xffffffc000607947 */ /* 0x000fea000383ffff */
.L_x_29:
[----:B------:R-:W-:Y:S02]  /*5220*/  MOV R6, UR9 ;  /* 0x0000000900067c02 */ /* 0x000fe40008000f00 */
[----:B------:R-:W-:Y:S02]  /*5230*/  MOV R7, UR9 ;  /* 0x0000000900077c02 */ /* 0x000fe40008000f00 */
[----:B------:R-:W-:-:S07]  /*5240*/  MOV R3, UR5 ;  /* 0x0000000500037c02 */ /* 0x000fce0008000f00 */
.L_x_76:
[----:B--2---:R2:W3:Y:S02]  /*5250*/  SYNCS.PHASECHK.TRANS64.TRYWAIT P0, [R3+URZ+0x28], R7 ;  /* 0x00002807030075a7 */ /* 0x0044e400080011ff */
[----:B---3--:R-:W-:Y:S05]  /*5260*/  @!P0 NANOSLEEP.SYNCS 0x989680 ;  /* 0x009896800000895d */ /* 0x008fea0003900000 */
[----:B------:R-:W3:Y:S02]  /*5270*/  @!P0 SYNCS.PHASECHK.TRANS64 P0, [R3+URZ+0x28], R7 ;  /* 0x00002807030085a7 */ /* 0x000ee400080010ff */
[----:B---3--:R-:W-:Y:S05]  /*5280*/  @!P0 BRA `(.L_x_76) ;  /* 0xfffffffc00f08947 */ /* 0x008fea000383ffff */
[----:B------:R-:W-:Y:S05]  /*5290*/  BRA `(.L_x_28) ;  /* 0xffffffc400307947 */ /* 0x000fea000383ffff */
.L_x_31:
[----:B------:R-:W-:-:S07]  /*52a0*/  MOV R5, R4 ;  /* 0x0000000400057202 */ /* 0x000fce0000000f00 */
.L_x_77:
[----:B---3--:R3:W4:Y:S02]  /*52b0*/  SYNCS.PHASECHK.TRANS64.TRYWAIT P0, [R3+URZ+0x70], R5 ;  /* 0x00007005030075a7 */ /* 0x00872400080011ff */
[----:B----4-:R-:W-:Y:S05]  /*52c0*/  @!P0 NANOSLEEP.SYNCS 0x989680 ;  /* 0x009896800000895d */ /* 0x010fea0003900000 */
[----:B------:R-:W4:Y:S02]  /*52d0*/  @!P0 SYNCS.PHASECHK.TRANS64 P0, [R3+URZ+0x70], R5 ;  /* 0x00007005030085a7 */ /* 0x000f2400080010ff */
[----:B----4-:R-:W-:Y:S05]  /*52e0*/  @!P0 BRA `(.L_x_77) ;  /* 0xfffffffc00f08947 */ /* 0x010fea000383ffff */
[----:B------:R-:W-:Y:S05]  /*52f0*/  BRA `(.L_x_78) ;  /* 0xffffffc4007c7947 */ /* 0x000fea000383ffff */
.L_x_33:
[----:B------:R-:W-:Y:S02]  /*5300*/  MOV R2, UR4 ;  /* 0x0000000400027c02 */ /* 0x000fe40008000f00 */
[----:B--2---:R-:W-:Y:S02]  /*5310*/  MOV R3, UR4 ;  /* 0x0000000400037c02 */ /* 0x004fe40008000f00 */
[----:B------:R-:W-:-:S07]  /*5320*/  MOV R0, UR5 ;  /* 0x0000000500007c02 */ /* 0x000fce0008000f00 */
.L_x_79:
[----:B--2---:R2:W3:Y:S02]  /*5330*/  SYNCS.PHASECHK.TRANS64.TRYWAIT P0, [R0+URZ+0x28], R3 ;  /* 0x00002803000075a7 */ /* 0x0044e400080011ff */
[----:B---3--:R-:W-:Y:S05]  /*5340*/  @!P0 NANOSLEEP.SYNCS 0x989680 ;  /* 0x009896800000895d */ /* 0x008fea0003900000 */
[----:B------:R-:W3:Y:S02]  /*5350*/  @!P0 SYNCS.PHASECHK.TRANS64 P0, [R0+URZ+0x28], R3 ;  /* 0x00002803000085a7 */ /* 0x000ee400080010ff */
[----:B---3--:R-:W-:Y:S05]  /*5360*/  @!P0 BRA `(.L_x_79) ;  /* 0xfffffffc00f08947 */ /* 0x008fea000383ffff */
[----:B------:R-:W-:Y:S05]  /*5370*/  BRA `(.L_x_80) ;  /* 0xffffffc400ec7947 */ /* 0x000fea000383ffff */
.L_x_35:
[----:B---3--:R-:W-:-:S07]  /*5380*/  MOV R0, UR12 ;  /* 0x0000000c00007c02 */ /* 0x008fce0008000f00 */
.L_x_81:
[----:B---3--:R3:W4:Y:S02]  /*5390*/  SYNCS.PHASECHK.TRANS64.TRYWAIT P0, [R0+URZ+0x70], RZ ;  /* 0x000070ff000075a7 */ /* 0x00872400080011ff */
[----:B----4-:R-:W-:Y:S05]  /*53a0*/  @!P0 NANOSLEEP.SYNCS 0x989680 ;  /* 0x009896800000895d */ /* 0x010fea0003900000 */
[----:B------:R-:W4:Y:S02]  /*53b0*/  @!P0 SYNCS.PHASECHK.TRANS64 P0, [R0+URZ+0x70], RZ ;  /* 0x000070ff000085a7 */ /* 0x000f2400080010ff */
[----:B----4-:R-:W-:Y:S05]  /*53c0*/  @!P0 BRA `(.L_x_81) ;  /* 0xfffffffc00f08947 */ /* 0x010fea000383ffff */
[----:B------:R-:W-:Y:S05]  /*53d0*/  BRA `(.L_x_82) ;  /* 0xffffffc800047947 */ /* 0x000fea000383ffff */
.L_x_38:
[----:B------:R-:W-:Y:S02]  /*53e0*/  MOV R2, UR18 ;  /* 0x0000001200027c02 */ /* 0x000fe40008000f00 */
[-C--:B------:R-:W-:Y:S02]  /*53f0*/  MOV R8, R3.reuse ;  /* 0x0000000300087202 */ /* 0x080fe40000000f00 */
[----:B------:R-:W-:-:S07]  /*5400*/  MOV R9, R3 ;  /* 0x0000000300097202 */ /* 0x000fce0000000f00 */
.L_x_83:
[----:B--2---:R2:W3:Y:S02]  /*5410*/  SYNCS.PHASECHK.TRANS64.TRYWAIT P0, [R2+URZ+0x60], R9 ;  /* 0x00006009020075a7 */ /* 0x0044e400080011ff */
[----:B---3--:R-:W-:Y:S05]  /*5420*/  @!P0 NANOSLEEP.SYNCS 0x989680 ;  /* 0x009896800000895d */ /* 0x008fea0003900000 */
[----:B------:R-:W3:Y:S02]  /*5430*/  @!P0 SYNCS.PHASECHK.TRANS64 P0, [R2+URZ+0x60], R9 ;  /* 0x00006009020085a7 */ /* 0x000ee400080010ff */
[----:B---3--:R-:W-:Y:S05]  /*5440*/  @!P0 BRA `(.L_x_83) ;  /* 0xfffffffc00f08947 */ /* 0x008fea000383ffff */
[----:B------:R-:W-:Y:S05]  /*5450*/  BRA `(.L_x_37) ;  /* 0xffffffcc00307947 */ /* 0x000fea000383ffff */
.L_x_40:
[----:B------:R-:W-:Y:S02]  /*5460*/  MOV R8, UR25 ;  /* 0x0000001900087c02 */ /* 0x000fe40008000f00 */
[----:B------:R-:W-:Y:S02]  /*5470*/  MOV R9, UR25 ;  /* 0x0000001900097c02 */ /* 0x000fe40008000f00 */
[----:B------:R-:W-:Y:S07]  /*5480*/  MOV R2, UR13 ;  /* 0x0000000d00027c02 */ /* 0x000fee0008000f00 */
.L_x_84:
[----:B--2---:R2:W3:Y:S02]  /*5490*/  SYNCS.PHASECHK.TRANS64.TRYWAIT P1, [R2+URZ], R9 ;  /* 0x00000009020075a7 */ /* 0x0044e400080211ff */
[----:B---3--:R-:W-:Y:S05]  /*54a0*/  @!P1 NANOSLEEP.SYNCS 0x989680 ;  /* 0x009896800000995d */ /* 0x008fea0003900000 */
[----:B------:R-:W3:Y:S02]  /*54b0*/  @!P1 SYNCS.PHASECHK.TRANS64 P1, [R2+URZ], R9 ;  /* 0x00000009020095a7 */ /* 0x000ee400080210ff */
[----:B---3--:R-:W-:Y:S05]  /*54c0*/  @!P1 BRA `(.L_x_84) ;  /* 0xfffffffc00f09947 */ /* 0x008fea000383ffff */
[----:B------:R-:W-:Y:S05]  /*54d0*/  BRA `(.L_x_39) ;  /* 0xffffffcc00a47947 */ /* 0x000fea000383ffff */
.L_x_42:
[-C--:B------:R-:W-:Y:S02]  /*54e0*/  MOV R8, R2.reuse ;  /* 0x0000000200087202 */ /* 0x080fe40000000f00 */
[----:B------:R-:W-:-:S07]  /*54f0*/  MOV R9, R2 ;  /* 0x0000000200097202 */ /* 0x000fce0000000f00 */
.L_x_85:
[----:B--2---:R2:W3:Y:S02]  /*5500*/  SYNCS.PHASECHK.TRANS64.TRYWAIT P0, [R3+URZ+0x70], R9 ;  /* 0x00007009030075a7 */ /* 0x0044e400080011ff */
[----:B---3--:R-:W-:Y:S05]  /*5510*/  @!P0 NANOSLEEP.SYNCS 0x989680 ;  /* 0x009896800000895d */ /* 0x008fea0003900000 */
[----:B------:R-:W3:Y:S02]  /*5520*/  @!P0 SYNCS.PHASECHK.TRANS64 P0, [R3+URZ+0x70], R9 ;  /* 0x00007009030085a7 */ /* 0x000ee400080010ff */
[----:B---3--:R-:W-:Y:S05]  /*5530*/  @!P0 BRA `(.L_x_85) ;  /* 0xfffffffc00f08947 */ /* 0x008fea000383ffff */
[----:B------:R-:W-:Y:S05]  /*5540*/  BRA `(.L_x_86) ;  /* 0xffffffd000247947 */ /* 0x000fea000383ffff */
.L_x_44:
[----:B------:R-:W-:-:S07]  /*5550*/  MOV R5, R4 ;  /* 0x0000000400057202 */ /* 0x000fce0000000f00 */
.L_x_87:
[----:B---3--:R3:W4:Y:S02]  /*5560*/  SYNCS.PHASECHK.TRANS64.TRYWAIT P0, [R2+URZ+0x60], R5 ;  /* 0x00006005020075a7 */ /* 0x00872400080011ff */
[----:B----4-:R-:W-:Y:S05]  /*5570*/  @!P0 NANOSLEEP.SYNCS 0x989680 ;  /* 0x009896800000895d */ /* 0x010fea0003900000 */
[----:B------:R-:W4:Y:S02]  /*5580*/  @!P0 SYNCS.PHASECHK.TRANS64 P0, [R2+URZ+0x60], R5 ;  /* 0x00006005020085a7 */ /* 0x000f2400080010ff */
[----:B----4-:R-:W-:Y:S05]  /*5590*/  @!P0 BRA `(.L_x_87) ;  /* 0xfffffffc00f08947 */ /* 0x010fea000383ffff */
[----:B------:R-:W-:Y:S05]  /*55a0*/  BRA `(.L_x_34) ;  /* 0xffffffd0006c7947 */ /* 0x000fea000383ffff */
.L_x_50:
[----:B-1----:R1:W2:Y:S02]  /*55b0*/  SYNCS.PHASECHK.TRANS64.TRYWAIT P0, [R3+URZ+0x70], RZ ;  /* 0x000070ff030075a7 */ /* 0x0022a400080011ff */
[----:B--2---:R-:W-:Y:S05]  /*55c0*/  @!P0 NANOSLEEP.SYNCS 0x989680 ;  /* 0x009896800000895d */ /* 0x004fea0003900000 */
[----:B------:R-:W2:Y:S02]  /*55d0*/  @!P0 SYNCS.PHASECHK.TRANS64 P0, [R3+URZ+0x70], RZ ;  /* 0x000070ff030085a7 */ /* 0x000ea400080010ff */
[----:B--2---:R-:W-:Y:S05]  /*55e0*/  @!P0 BRA `(.L_x_50) ;  /* 0xfffffffc00f08947 */ /* 0x004fea000383ffff */
[----:B------:R-:W-:Y:S05]  /*55f0*/  BRA `(.L_x_88) ;  /* 0xffffffd400407947 */ /* 0x000fea000383ffff */
.L_x_52:
[----:B------:R-:W-:-:S07]  /*5600*/  MOV R4, R5 ;  /* 0x0000000500047202 */ /* 0x000fce0000000f00 */
.L_x_89:
[----:B-1----:R1:W2:Y:S02]  /*5610*/  SYNCS.PHASECHK.TRANS64.TRYWAIT P1, [R52+URZ+0x50], R5 ;  /* 0x00005005340075a7 */ /* 0x0022a400080211ff */
[----:B--2---:R-:W-:Y:S05]  /*5620*/  @!P1 NANOSLEEP.SYNCS 0x989680 ;  /* 0x009896800000995d */ /* 0x004fea0003900000 */
[----:B------:R-:W2:Y:S02]  /*5630*/  @!P1 SYNCS.PHASECHK.TRANS64 P1, [R52+URZ+0x50], R5 ;  /* 0x00005005340095a7 */ /* 0x000ea400080210ff */
[----:B--2---:R-:W-:Y:S05]  /*5640*/  @!P1 BRA `(.L_x_89) ;  /* 0xfffffffc00f09947 */ /* 0x004fea000383ffff */
[----:B------:R-:W-:Y:S05]  /*5650*/  BRA `(.L_x_90) ;  /* 0xffffffd800147947 */ /* 0x000fea000383ffff */
.L_x_60:
[-C--:B------:R-:W-:Y:S02]  /*5660*/  MOV R6, R4.reuse ;  /* 0x0000000400067202 */ /* 0x080fe40000000f00 */
[----:B------:R-:W-:-:S07]  /*5670*/  MOV R7, R4 ;  /* 0x0000000400077202 */ /* 0x000fce0000000f00 */
.L_x_91:
[----:B-1----:R1:W2:Y:S02]  /*5680*/  SYNCS.PHASECHK.TRANS64.TRYWAIT P1, [R5+URZ+0x70], R7 ;  /* 0x00007007050075a7 */ /* 0x0022a400080211ff */
[----:B--2---:R-:W-:Y:S05]  /*5690*/  @!P1 NANOSLEEP.SYNCS 0x989680 ;  /* 0x009896800000995d */ /* 0x004fea0003900000 */
[----:B------:R-:W2:Y:S02]  /*56a0*/  @!P1 SYNCS.PHASECHK.TRANS64 P1, [R5+URZ+0x70], R7 ;  /* 0x00007007050095a7 */ /* 0x000ea400080210ff */
[----:B--2---:R-:W-:Y:S05]  /*56b0*/  @!P1 BRA `(.L_x_91) ;  /* 0xfffffffc00f09947 */ /* 0x004fea000383ffff */
[----:B------:R-:W-:Y:S05]  /*56c0*/  BRA `(.L_x_92) ;  /* 0xfffffff4001c7947 */ /* 0x000fea000383ffff */
        .weak           $__internal_0_$__cuda_sm10x_tcgen05_guardrail_trap_col_being_dealloced_not_returned_by_alloc
        .type           $__internal_0_$__cuda_sm10x_tcgen05_guardrail_trap_col_being_dealloced_not_returned_by_alloc,@function
        .size           $__internal_0_$__cuda_sm10x_tcgen05_guardrail_trap_col_being_dealloced_not_returned_by_alloc,($__internal_1_$__cuda_sm10x_tcgen05_guardrail_trap_phase_invalid_during_alloc - $__internal_0_$__cuda_sm10x_tcgen05_guardrail_trap_col_being_dealloced_not_returned_by_alloc)
$__internal_0_$__cuda_sm10x_tcgen05_guardrail_trap_col_being_dealloced_not_returned_by_alloc:
[----:B------:R-:W-:Y:S05]  /*56d0*/  BPT.TRAP 0x1 ;  /* 0x000000040000795c */ /* 0x000fea0000300000 */
[----:B------:R-:W-:-:S04]  /*56e0*/  HFMA2 R3, -RZ, RZ, 0, 0 ;  /* 0x00000000ff037431 */ /* 0x000fc800000001ff */
[----:B------:R-:W-:Y:S05]  /*56f0*/  RET.REL.NODEC R2 `(kernel_cutlass_kernel_cudnngrouped_gemmgrouped_gemm_swiglugrouped_gemm_swiglu_quantBlockScaledContiguousGroupedGemmKernel_object_at__TiledMMA_ThrLayoutVMNK11110000_PermutationMNK____MMAAt_0) ;  /* 0xffffffa802407950 */ /* 0x000fea0003c3ffff */
        .weak           $__internal_1_$__cuda_sm10x_tcgen05_guardrail_trap_phase_invalid_during_alloc
        .type           $__internal_1_$__cuda_sm10x_tcgen05_guardrail_trap_phase_invalid_during_alloc,@function
        .size           $__internal_1_$__cuda_sm10x_tcgen05_guardrail_trap_phase_invalid_during_alloc,($__internal_2_$__cuda_sm10x_tcgen05_guardrail_trap_unallocated_columns_being_dealloced - $__internal_1_$__cuda_sm10x_tcgen05_guardrail_trap_phase_invalid_during_alloc)
$__internal_1_$__cuda_sm10x_tcgen05_guardrail_trap_phase_invalid_during_alloc:
[----:B------:R-:W-:Y:S05]  /*5700*/  BPT.TRAP 0x1 ;  /* 0x000000040000795c */ /* 0x000fea0000300000 */
[----:B------:R-:W-:-:S04]  /*5710*/  MOV R3, 0x0 ;  /* 0x0000000000037802 */ /* 0x000fc80000000f00 */
[----:B------:R-:W-:Y:S05]  /*5720*/  RET.REL.NODEC R2 `(kernel_cutlass_kernel_cudnngrouped_gemmgrouped_gemm_swiglugrouped_gemm_swiglu_quantBlockScaledContiguousGroupedGemmKernel_object_at__TiledMMA_ThrLayoutVMNK11110000_PermutationMNK____MMAAt_0) ;  /* 0xffffffa802347950 */ /* 0x000fea0003c3ffff */
        .weak           $__internal_2_$__cuda_sm10x_tcgen05_guardrail_trap_unallocated_columns_being_dealloced
        .type           $__internal_2_$__cuda_sm10x_tcgen05_guardrail_trap_unallocated_columns_being_dealloced,@function
        .size           $__internal_2_$__cuda_sm10x_tcgen05_guardrail_trap_unallocated_columns_being_dealloced,(.L_x_96 - $__internal_2_$__cuda_sm10x_tcgen05_guardrail_trap_unallocated_columns_being_dealloced)
$__internal_2_$__cuda_sm10x_tcgen05_guardrail_trap_unallocated_columns_being_dealloced:
[----:B------:R-:W-:Y:S05]  /*5730*/  BPT.TRAP 0x1 ;  /* 0x000000040000795c */ /* 0x000fea0000300000 */
[----:B------:R-:W-:-:S04]  /*5740*/  HFMA2 R3, -RZ, RZ, 0, 0 ;  /* 0x00000000ff037431 */ /* 0x000fc800000001ff */
[----:B------:R-:W-:Y:S05]  /*5750*/  RET.REL.NODEC R2 `(kernel_cutlass_kernel_cudnngrouped_gemmgrouped_gemm_swiglugrouped_gemm_swiglu_quantBlockScaledContiguousGroupedGemmKernel_object_at__TiledMMA_ThrLayoutVMNK11110000_PermutationMNK____MMAAt_0) ;  /* 0xffffffa802287950 */ /* 0x000fea0003c3ffff */
.L_x_93:
[----:B------:R-:W-:-:S00]  /*5760*/  BRA `(.L_x_93) ;  /* 0xfffffffc00fc7947 */ /* 0x000fc0000383ffff */
[----:B------:R-:W-:-:S00]  /*5770*/  NOP ;  /* 0x0000000000007918 */ /* 0x000fc00000000000 */
        /* <DEDUP_REMOVED lines=8> */
.L_x_96:


//--------------------- .nv.shared.kernel_cutlass_kernel_cudnngrouped_gemmgrouped_gemm_swiglugrouped_gemm_swiglu_quantBlockScaledContiguousGroupedGemmKernel_object_at__TiledMMA_ThrLayoutVMNK11110000_PermutationMNK____MMAAt_0 --------------------------
	.section	.nv.shared.kernel_cutlass_kernel_cudnngrouped_gemmgrouped_gemm_swiglugrouped_gemm_swiglu_quantBlockScaledContiguousGroupedGemmKernel_object_at__TiledMMA_ThrLayoutVMNK11110000_PermutationMNK____MMAAt_0,"aw",@nobits
	.sectionflags	@""
	.align	1024
	.zero		1024


//--------------------- .nv.shared.reserved.0     --------------------------
	.section	.nv.shared.reserved.0,"aw",@nobits
	.align	8
	.weak		__nv_reservedSMEM_offset_0_alias
	.size		__nv_reservedSMEM_offset_0_alias, 0, 64
	.other		__nv_reservedSMEM_offset_0_alias,@"STO_CUDA_RESERVED_SHARED STV_DEFAULT"
__nv_reservedSMEM_offset_0_alias:
	.zero		0
.nv.shared.reserved.0:
	.zero		64
	.weak		__nv_reservedSMEM_allocation_phase
	.type		__nv_reservedSMEM_allocation_phase,@object
	.size		__nv_reservedSMEM_allocation_phase,(.L_0 - __nv_reservedSMEM_allocation_phase)
__nv_reservedSMEM_allocation_phase:
	.zero		1
.L_0:
	.zero		7
	.weak		__nv_reservedSMEM_devtool_atexit_pc
	.type		__nv_reservedSMEM_devtool_atexit_pc,@object
	.size		__nv_reservedSMEM_devtool_atexit_pc,(__nv_reservedSMEM_allocation_mask - __nv_reservedSMEM_devtool_atexit_pc)
__nv_reservedSMEM_devtool_atexit_pc:
	.zero		8
	.weak		__nv_reservedSMEM_allocation_mask
	.type		__nv_reservedSMEM_allocation_mask,@object
	.size		__nv_reservedSMEM_allocation_mask,(.L_2 - __nv_reservedSMEM_allocation_mask)
__nv_reservedSMEM_allocation_mask:
	.zero		4
.L_2:


//--------------------- .nv.constant0.kernel_cutlass_kernel_cudnngrouped_gemmgrouped_gemm_swiglugrouped_gemm_swiglu_quantBlockScaledContiguousGroupedGemmKernel_object_at__TiledMMA_ThrLayoutVMNK11110000_PermutationMNK____MMAAt_0 --------------------------
	.section	.nv.constant0.kernel_cutlass_kernel_cudnngrouped_gemmgrouped_gemm_swiglugrouped_gemm_swiglu_quantBlockScaledContiguousGroupedGemmKernel_object_at__TiledMMA_ThrLayoutVMNK11110000_PermutationMNK____MMAAt_0,"a",@progbits
	.sectionflags	@""
	.align	4
.nv.constant0.kernel_cutlass_kernel_cudnngrouped_gemmgrouped_gemm_swiglugrouped_gemm_swiglu_quantBlockScaledContiguousGroupedGemmKernel_object_at__TiledMMA_ThrLayoutVMNK11110000_PermutationMNK____MMAAt_0:
	.zero		1924


//--------------------- SYMBOLS --------------------------

	.type		.nv.reservedSmem.offset0,@object
	.size		.nv.reservedSmem.offset0,0x4
	.type		.nv.reservedSmem.cap,@object
	.size		.nv.reservedSmem.cap,0x4
